def attn_fwd(
    Q,
    K,
    V,
    Out,
    Lse,
    sm_scale,
    stride_qz,
    stride_qh,
    stride_qm,
    stride_qk,
    stride_kz,
    stride_kh,
    stride_kn,
    stride_kk,
    stride_vz,
    stride_vh,
    stride_vn,
    stride_vk,
    stride_oz,
    stride_oh,
    stride_om,
    stride_ok,
    seqlen_q,
    seqlen_k,
    BLOCK_M: tl.constexpr,
    BLOCK_N: tl.constexpr,
    HEAD_DIM: tl.constexpr,
    CAUSAL: tl.constexpr,
):
    start_m = tl.program_id(0)
    off_hz = tl.program_id(1)
    q_off = off_hz * stride_qh
    k_off = off_hz * stride_kh
    v_off = off_hz * stride_vh
    offs_m = start_m * BLOCK_M + tl.arange(0, BLOCK_M)
    offs_d = tl.arange(0, HEAD_DIM)
    offs_n = tl.arange(0, BLOCK_N)
    q_ptrs = Q + q_off + offs_m[:, None] * stride_qm + offs_d[None, :] * stride_qk
    k_ptrs = K + k_off + offs_d[:, None] * stride_kk + offs_n[None, :] * stride_kn
    v_ptrs = V + v_off + offs_n[:, None] * stride_vn + offs_d[None, :] * stride_vk
    m_i = tl.full([BLOCK_M], float("-inf"), dtype=tl.float32)
    l_i = tl.zeros([BLOCK_M], dtype=tl.float32) + 1.0
    acc = tl.zeros([BLOCK_M, HEAD_DIM], dtype=tl.float32)
    q = tl.load(q_ptrs)
    acc, l_i, m_i = _attn_fwd_inner(
        acc,
        l_i,
        m_i,
        q,
        k_ptrs,
        v_ptrs,
        sm_scale,
        stride_kn,
        stride_vn,
        start_m,
        seqlen_k,
        BLOCK_M,
        BLOCK_N,
        HEAD_DIM,
        CAUSAL,
    )
    acc = acc / l_i[:, None]
    lse = m_i + tl.math.log2(l_i) / 1.4426950408889634
    o_ptrs = (
        Out
        + off_hz * stride_oh
        + offs_m[:, None] * stride_om
        + offs_d[None, :] * stride_ok
    )
    tl.store(o_ptrs, acc.to(Out.dtype.element_ty))
    tl.store(Lse + off_hz * seqlen_q + offs_m, lse)

# config = {"BLOCK_M": 32, "BLOCK_N": 64, "HEAD_DIM": 16, "arch": "sm_100", "causal": false, "dtype": "bf16", "num_stages": 2, "num_warps": 8}
# arch = sm_100


// ===== COMPILED SASS (sm_100a) =====

	.target	sm_100a

	.elftype	@"ET_EXEC"


//--------------------- .note.nv.tkinfo           --------------------------
	.section	.note.nv.tkinfo,"",@"SHT_NOTE"
	.sectionflags	@"SHF_NOTE_NV_TKINFO"
	.tkinfo
        /*0018*/ 	.word	0x00000081
        /*0030*/ 	.string	""
        /*0030*/ 	.string	"ptxas-blackwell"
        /*0030*/ 	.string	"Cuda compilation tools, release 12.9, V12.9.86"
        /*0030*/ 	.string	"Build cuda_12.9.r12.9/compiler.36037853_0"
        /*0030*/ 	.string	"-v  -suppress-debug-info  -lineinfo  -arch sm_100a "



//--------------------- .note.nv.cuver            --------------------------
	.section	.note.nv.cuver,"",@"SHT_NOTE"
	.sectionflags	@"SHF_NOTE_NV_CUVER"
        /*0018*/ 	.short	0x0001
        /*001a*/ 	.short	0x0064
        /*001c*/ 	.short	0x0001
        /*001e*/ 	.short	0x0000
        /*0020*/ 	.short	0x0001
        /*0022*/ 	.short	0x0000


//--------------------- .nv.info                  --------------------------
	.section	.nv.info,"",@"SHT_CUDA_INFO"
	.align	4


	//----- nvinfo : EIATTR_REGCOUNT
	.align		4
        /*0000*/ 	.byte	0x04, 0x2f
        /*0002*/ 	.short	(.L_2 - .L_1)
	.align		4
.L_1:
        /*0004*/ 	.word	index@(attn_fwd)
        /*0008*/ 	.word	0x00000064


	//----- nvinfo : EIATTR_FRAME_SIZE
	.align		4
.L_2:
        /*000c*/ 	.byte	0x04, 0x11
        /*000e*/ 	.short	(.L_4 - .L_3)
	.align		4
.L_3:
        /*0010*/ 	.word	index@(attn_fwd)
        /*0014*/ 	.word	0x00000000


	//----- nvinfo : EIATTR_MIN_STACK_SIZE
	.align		4
.L_4:
        /*0018*/ 	.byte	0x04, 0x12
        /*001a*/ 	.short	(.L_6 - .L_5)
	.align		4
.L_5:
        /*001c*/ 	.word	index@(attn_fwd)
        /*0020*/ 	.word	0x00000000
.L_6:


//--------------------- .nv.info.attn_fwd         --------------------------
	.section	.nv.info.attn_fwd,"",@"SHT_CUDA_INFO"
	.sectionflags	@""
	.align	4


	//----- nvinfo : EIATTR_CUDA_API_VERSION
	.align		4
        /*0000*/ 	.byte	0x04, 0x37
        /*0002*/ 	.short	(.L_8 - .L_7)
.L_7:
        /*0004*/ 	.word	0x00000081


	//----- nvinfo : EIATTR_KPARAM_INFO
	.align		4
.L_8:
        /*0008*/ 	.byte	0x04, 0x17
        /*000a*/ 	.short	(.L_10 - .L_9)
.L_9:
        /*000c*/ 	.word	0x00000000
        /*0010*/ 	.short	0x0019
        /*0012*/ 	.short	0x0080
        /*0014*/ 	.byte	0x00, 0xf4, 0x21, 0x00


	//----- nvinfo : EIATTR_KPARAM_INFO
	.align		4
.L_10:
        /*0018*/ 	.byte	0x04, 0x17
        /*001a*/ 	.short	(.L_12 - .L_11)
.L_11:
        /*001c*/ 	.word	0x00000000
        /*0020*/ 	.short	0x0018
        /*0022*/ 	.short	0x0078
        /*0024*/ 	.byte	0x00, 0xf4, 0x21, 0x00


	//----- nvinfo : EIATTR_KPARAM_INFO
	.align		4
.L_12:
        /*0028*/ 	.byte	0x04, 0x17
        /*002a*/ 	.short	(.L_14 - .L_13)
.L_13:
        /*002c*/ 	.word	0x00000000
        /*0030*/ 	.short	0x0017
        /*0032*/ 	.short	0x0070
        /*0034*/ 	.byte	0x00, 0xf0, 0x11, 0x00


	//----- nvinfo : EIATTR_KPARAM_INFO
	.align		4
.L_14:
        /*0038*/ 	.byte	0x04, 0x17
        /*003a*/ 	.short	(.L_16 - .L_15)
.L_15:
        /*003c*/ 	.word	0x00000000
        /*0040*/ 	.short	0x0016
        /*0042*/ 	.short	0x006c
        /*0044*/ 	.byte	0x00, 0xf0, 0x11, 0x00


	//----- nvinfo : EIATTR_KPARAM_INFO
	.align		4
.L_16:
        /*0048*/ 	.byte	0x04, 0x17
        /*004a*/ 	.short	(.L_18 - .L_17)
.L_17:
        /*004c*/ 	.word	0x00000000
        /*0050*/ 	.short	0x0015
        /*0052*/ 	.short	0x0068
        /*0054*/ 	.byte	0x00, 0xf0, 0x11, 0x00


	//----- nvinfo : EIATTR_KPARAM_INFO
	.align		4
.L_18:
        /*0058*/ 	.byte	0x04, 0x17
        /*005a*/ 	.short	(.L_20 - .L_19)
.L_19:
        /*005c*/ 	.word	0x00000000
        /*0060*/ 	.short	0x0014
        /*0062*/ 	.short	0x0064
        /*0064*/ 	.byte	0x00, 0xf0, 0x11, 0x00


	//----- nvinfo : EIATTR_KPARAM_INFO
	.align		4
.L_20:
        /*0068*/ 	.byte	0x04, 0x17
        /*006a*/ 	.short	(.L_22 - .L_21)
.L_21:
        /*006c*/ 	.word	0x00000000
        /*0070*/ 	.short	0x0013
        /*0072*/ 	.short	0x0060
        /*0074*/ 	.byte	0x00, 0xf0, 0x11, 0x00


	//----- nvinfo : EIATTR_KPARAM_INFO
	.align		4
.L_22:
        /*0078*/ 	.byte	0x04, 0x17
        /*007a*/ 	.short	(.L_24 - .L_23)
.L_23:
        /*007c*/ 	.word	0x00000000
        /*0080*/ 	.short	0x0012
        /*0082*/ 	.short	0x005c
        /*0084*/ 	.byte	0x00, 0xf0, 0x11, 0x00


	//----- nvinfo : EIATTR_KPARAM_INFO
	.align		4
.L_24:
        /*0088*/ 	.byte	0x04, 0x17
        /*008a*/ 	.short	(.L_26 - .L_25)
.L_25:
        /*008c*/ 	.word	0x00000000
        /*0090*/ 	.short	0x0011
        /*0092*/ 	.short	0x0058
        /*0094*/ 	.byte	0x00, 0xf0, 0x11, 0x00


	//----- nvinfo : EIATTR_KPARAM_INFO
	.align		4
.L_26:
        /*0098*/ 	.byte	0x04, 0x17
        /*009a*/ 	.short	(.L_28 - .L_27)
.L_27:
        /*009c*/ 	.word	0x00000000
        /*00a0*/ 	.short	0x0010
        /*00a2*/ 	.short	0x0054
        /*00a4*/ 	.byte	0x00, 0xf0, 0x11, 0x00


	//----- nvinfo : EIATTR_KPARAM_INFO
	.align		4
.L_28:
        /*00a8*/ 	.byte	0x04, 0x17
        /*00aa*/ 	.short	(.L_30 - .L_29)
.L_29:
        /*00ac*/ 	.word	0x00000000
        /*00b0*/ 	.short	0x000f
        /*00b2*/ 	.short	0x0050
        /*00b4*/ 	.byte	0x00, 0xf0, 0x11, 0x00


	//----- nvinfo : EIATTR_KPARAM_INFO
	.align		4
.L_30:
        /*00b8*/ 	.byte	0x04, 0x17
        /*00ba*/ 	.short	(.L_32 - .L_31)
.L_31:
        /*00bc*/ 	.word	0x00000000
        /*00c0*/ 	.short	0x000e
        /*00c2*/ 	.short	0x004c
        /*00c4*/ 	.byte	0x00, 0xf0, 0x11, 0x00


	//----- nvinfo : EIATTR_KPARAM_INFO
	.align		4
.L_32:
        /*00c8*/ 	.byte	0x04, 0x17
        /*00ca*/ 	.short	(.L_34 - .L_33)
.L_33:
        /*00cc*/ 	.word	0x00000000
        /*00d0*/ 	.short	0x000d
        /*00d2*/ 	.short	0x0048
        /*00d4*/ 	.byte	0x00, 0xf0, 0x11, 0x00


	//----- nvinfo : EIATTR_KPARAM_INFO
	.align		4
.L_34:
        /*00d8*/ 	.byte	0x04, 0x17
        /*00da*/ 	.short	(.L_36 - .L_35)
.L_35:
        /*00dc*/ 	.word	0x00000000
        /*00e0*/ 	.short	0x000c
        /*00e2*/ 	.short	0x0044
        /*00e4*/ 	.byte	0x00, 0xf0, 0x11, 0x00


	//----- nvinfo : EIATTR_KPARAM_INFO
	.align		4
.L_36:
        /*00e8*/ 	.byte	0x04, 0x17
        /*00ea*/ 	.short	(.L_38 - .L_37)
.L_37:
        /*00ec*/ 	.word	0x00000000
        /*00f0*/ 	.short	0x000b
        /*00f2*/ 	.short	0x0040
        /*00f4*/ 	.byte	0x00, 0xf0, 0x11, 0x00


	//----- nvinfo : EIATTR_KPARAM_INFO
	.align		4
.L_38:
        /*00f8*/ 	.byte	0x04, 0x17
        /*00fa*/ 	.short	(.L_40 - .L_39)
.L_39:
        /*00fc*/ 	.word	0x00000000
        /*0100*/ 	.short	0x000a
        /*0102*/ 	.short	0x003c
        /*0104*/ 	.byte	0x00, 0xf0, 0x11, 0x00


	//----- nvinfo : EIATTR_KPARAM_INFO
	.align		4
.L_40:
        /*0108*/ 	.byte	0x04, 0x17
        /*010a*/ 	.short	(.L_42 - .L_41)
.L_41:
        /*010c*/ 	.word	0x00000000
        /*0110*/ 	.short	0x0009
        /*0112*/ 	.short	0x0038
        /*0114*/ 	.byte	0x00, 0xf0, 0x11, 0x00


	//----- nvinfo : EIATTR_KPARAM_INFO
	.align		4
.L_42:
        /*0118*/ 	.byte	0x04, 0x17
        /*011a*/ 	.short	(.L_44 - .L_43)
.L_43:
        /*011c*/ 	.word	0x00000000
        /*0120*/ 	.short	0x0008
        /*0122*/ 	.short	0x0034
        /*0124*/ 	.byte	0x00, 0xf0, 0x11, 0x00


	//----- nvinfo : EIATTR_KPARAM_INFO
	.align		4
.L_44:
        /*0128*/ 	.byte	0x04, 0x17
        /*012a*/ 	.short	(.L_46 - .L_45)
.L_45:
        /*012c*/ 	.word	0x00000000
        /*0130*/ 	.short	0x0007
        /*0132*/ 	.short	0x0030
        /*0134*/ 	.byte	0x00, 0xf0, 0x11, 0x00


	//----- nvinfo : EIATTR_KPARAM_INFO
	.align		4
.L_46:
        /*0138*/ 	.byte	0x04, 0x17
        /*013a*/ 	.short	(.L_48 - .L_47)
.L_47:
        /*013c*/ 	.word	0x00000000
        /*0140*/ 	.short	0x0006
        /*0142*/ 	.short	0x002c
        /*0144*/ 	.byte	0x00, 0xf0, 0x11, 0x00


	//----- nvinfo : EIATTR_KPARAM_INFO
	.align		4
.L_48:
        /*0148*/ 	.byte	0x04, 0x17
        /*014a*/ 	.short	(.L_50 - .L_49)
.L_49:
        /*014c*/ 	.word	0x00000000
        /*0150*/ 	.short	0x0005
        /*0152*/ 	.short	0x0028
        /*0154*/ 	.byte	0x00, 0xf0, 0x11, 0x00


	//----- nvinfo : EIATTR_KPARAM_INFO
	.align		4
.L_50:
        /*0158*/ 	.byte	0x04, 0x17
        /*015a*/ 	.short	(.L_52 - .L_51)
.L_51:
        /*015c*/ 	.word	0x00000000
        /*0160*/ 	.short	0x0004
        /*0162*/ 	.short	0x0020
        /*0164*/ 	.byte	0x00, 0xf4, 0x21, 0x00


	//----- nvinfo : EIATTR_KPARAM_INFO
	.align		4
.L_52:
        /*0168*/ 	.byte	0x04, 0x17
        /*016a*/ 	.short	(.L_54 - .L_53)
.L_53:
        /*016c*/ 	.word	0x00000000
        /*0170*/ 	.short	0x0003
        /*0172*/ 	.short	0x0018
        /*0174*/ 	.byte	0x00, 0xf4, 0x21, 0x00


	//----- nvinfo : EIATTR_KPARAM_INFO
	.align		4
.L_54:
        /*0178*/ 	.byte	0x04, 0x17
        /*017a*/ 	.short	(.L_56 - .L_55)
.L_55:
        /*017c*/ 	.word	0x00000000
        /*0180*/ 	.short	0x0002
        /*0182*/ 	.short	0x0010
        /*0184*/ 	.byte	0x00, 0xf4, 0x21, 0x00


	//----- nvinfo : EIATTR_KPARAM_INFO
	.align		4
.L_56:
        /*0188*/ 	.byte	0x04, 0x17
        /*018a*/ 	.short	(.L_58 - .L_57)
.L_57:
        /*018c*/ 	.word	0x00000000
        /*0190*/ 	.short	0x0001
        /*0192*/ 	.short	0x0008
        /*0194*/ 	.byte	0x00, 0xf4, 0x21, 0x00


	//----- nvinfo : EIATTR_KPARAM_INFO
	.align		4
.L_58:
        /*0198*/ 	.byte	0x04, 0x17
        /*019a*/ 	.short	(.L_60 - .L_59)
.L_59:
        /*019c*/ 	.word	0x00000000
        /*01a0*/ 	.short	0x0000
        /*01a2*/ 	.short	0x0000
        /*01a4*/ 	.byte	0x00, 0xf4, 0x21, 0x00


	//----- nvinfo : EIATTR_SPARSE_MMA_MASK
	.align		4
.L_60:
        /*01a8*/ 	.byte	0x03, 0x50
        /*01aa*/ 	.short	0x0000


	//----- nvinfo : EIATTR_MAXREG_COUNT
	.align		4
        /*01ac*/ 	.byte	0x03, 0x1b
        /*01ae*/ 	.short	0x00ff


	//----- nvinfo : EIATTR_NUM_BARRIERS
	.align		4
        /*01b0*/ 	.byte	0x02, 0x4c
        /*01b2*/ 	.byte	0x01
	.zero		1


	//----- nvinfo : EIATTR_COOP_GROUP_MASK_REGIDS
	.align		4
        /*01b4*/ 	.byte	0x04, 0x29
        /*01b6*/ 	.short	(.L_62 - .L_61)


	//   ....[0]....
.L_61:
        /*01b8*/ 	.word	0xffffffff


	//   ....[1]....
        /*01bc*/ 	.word	0xffffffff


	//   ....[2]....
        /*01c0*/ 	.word	0xffffffff


	//   ....[3]....
        /*01c4*/ 	.word	0xffffffff


	//   ....[4]....
        /*01c8*/ 	.word	0xffffffff


	//   ....[5]....
        /*01cc*/ 	.word	0xffffffff


	//   ....[6]....
        /*01d0*/ 	.word	0xffffffff


	//   ....[7]....
        /*01d4*/ 	.word	0xffffffff


	//----- nvinfo : EIATTR_COOP_GROUP_INSTR_OFFSETS
	.align		4
.L_62:
        /*01d8*/ 	.byte	0x04, 0x28
        /*01da*/ 	.short	(.L_64 - .L_63)


	//   ....[0]....
.L_63:
        /*01dc*/ 	.word	0x00000dd0


	//   ....[1]....
        /*01e0*/ 	.word	0x00000df0


	//   ....[2]....
        /*01e4*/ 	.word	0x00000e10


	//   ....[3]....
        /*01e8*/ 	.word	0x00000e30


	//   ....[4]....
        /*01ec*/ 	.word	0x00001860


	//   ....[5]....
        /*01f0*/ 	.word	0x00001880


	//   ....[6]....
        /*01f4*/ 	.word	0x00001910


	//   ....[7]....
        /*01f8*/ 	.word	0x00001920


	//----- nvinfo : EIATTR_VRC_CTA_INIT_COUNT
	.align		4
.L_64:
        /*01fc*/ 	.byte	0x02, 0x4a
	.zero		1
	.zero		1


	//----- nvinfo : EIATTR_EXIT_INSTR_OFFSETS
	.align		4
        /*0200*/ 	.byte	0x04, 0x1c
        /*0202*/ 	.short	(.L_66 - .L_65)


	//   ....[0]....
.L_65:
        /*0204*/ 	.word	0x00002410


	//   ....[1]....
        /*0208*/ 	.word	0x00002440


	//----- nvinfo : EIATTR_REQNTID
	.align		4
.L_66:
        /*020c*/ 	.byte	0x04, 0x10
        /*020e*/ 	.short	(.L_68 - .L_67)
.L_67:
        /*0210*/ 	.word	0x00000100
        /*0214*/ 	.word	0x00000001
        /*0218*/ 	.word	0x00000001


	//----- nvinfo : EIATTR_CBANK_PARAM_SIZE
	.align		4
.L_68:
        /*021c*/ 	.byte	0x03, 0x19
        /*021e*/ 	.short	0x0088


	//----- nvinfo : EIATTR_PARAM_CBANK
	.align		4
        /*0220*/ 	.byte	0x04, 0x0a
        /*0222*/ 	.short	(.L_70 - .L_69)
	.align		4
.L_69:
        /*0224*/ 	.word	index@(.nv.constant0.attn_fwd)
        /*0228*/ 	.short	0x0380
        /*022a*/ 	.short	0x0088


	//----- nvinfo : EIATTR_SW_WAR
	.align		4
.L_70:
        /*022c*/ 	.byte	0x04, 0x36
        /*022e*/ 	.short	(.L_72 - .L_71)
.L_71:
        /*0230*/ 	.word	0x00000008
.L_72:


//--------------------- .nv.compat                --------------------------
	.section	.nv.compat,"",@"SHT_CUDA_COMPAT_INFO"
	.align	4
        /*0000*/ 	.byte	0x02, 0x02, 0x01, 0x00, 0x02, 0x05, 0x05, 0x00, 0x02, 0x03, 0x00, 0x00, 0x02, 0x06, 0x01, 0x00


//--------------------- .nv.callgraph             --------------------------
	.section	.nv.callgraph,"",@"SHT_CUDA_CALLGRAPH"
	.align	4
	.sectionentsize	8
	.align		4
        /*0000*/ 	.word	0x00000000
	.align		4
        /*0004*/ 	.word	0xffffffff
	.align		4
        /*0008*/ 	.word	0x00000000
	.align		4
        /*000c*/ 	.word	0xfffffffe
	.align		4
        /*0010*/ 	.word	0x00000000
	.align		4
        /*0014*/ 	.word	0xfffffffd
	.align		4
        /*0018*/ 	.word	0x00000000
	.align		4
        /*001c*/ 	.word	0xfffffffc


//--------------------- .nv.constant4             --------------------------
	.section	.nv.constant4,"a",@progbits
	.align	8
	.align		8
.nv.constant4:
        /*0000*/ 	.dword	_$_str


//--------------------- .text.attn_fwd            --------------------------
	.section	.text.attn_fwd,"ax",@progbits
	.align	128
        .global         attn_fwd
        .type           attn_fwd,@function
        .size           attn_fwd,(.L_x_3 - attn_fwd)
        .other          attn_fwd,@"STO_CUDA_ENTRY STV_DEFAULT"
attn_fwd:
.text.attn_fwd:
[----:B------:R-:W0:Y:S01]  /*0000*/  LDC R1, c[0x0][0x37c] ;  /* 0x0000df00ff017b82 */ /* 0x000e220000000800 */
[----:B------:R-:W1:Y:S07]  /*0010*/  S2R R0, SR_TID.X ;  /* 0x0000000000007919 */ /* 0x000e6e0000002100 */
[----:B------:R-:W2:Y:S01]  /*0020*/  S2UR UR7, SR_CTAID.Y ;  /* 0x00000000000779c3 */ /* 0x000ea20000002600 */
[----:B------:R-:W2:Y:S01]  /*0030*/  LDCU.64 UR4, c[0x0][0x3b0] ;  /* 0x00007600ff0477ac */ /* 0x000ea20008000a00 */
[----:B------:R-:W3:Y:S01]  /*0040*/  S2R R3, SR_CTAID.X ;  /* 0x0000000000037919 */ /* 0x000ee20000002500 */
[----:B------:R-:W4:Y:S05]  /*0050*/  LDCU.64 UR10, c[0x0][0x358] ;  /* 0x00006b00ff0a77ac */ /* 0x000f2a0008000a00 */
[----:B------:R-:W5:Y:S08]  /*0060*/  LDC R7, c[0x0][0x3b8] ;  /* 0x0000ee00ff077b82 */ /* 0x000f700000000800 */
[----:B------:R-:W0:Y:S01]  /*0070*/  LDC.64 R10, c[0x0][0x380] ;  /* 0x0000e000ff0a7b82 */ /* 0x000e220000000a00 */
[----:B--2---:R-:W-:-:S04]  /*0080*/  UIMAD UR4, UR7, UR4, URZ ;  /* 0x00000004070472a4 */ /* 0x004fc8000f8e02ff */
[----:B------:R-:W-:Y:S01]  /*0090*/  USHF.L.U32 UR6, UR4, 0x1, URZ ;  /* 0x0000000104067899 */ /* 0x000fe200080006ff */
[----:B-1----:R-:W-:-:S04]  /*00a0*/  LOP3.LUT R2, R0, 0x1f, RZ, 0xc0, !PT ;  /* 0x0000001f00027812 */ /* 0x002fc800078ec0ff */
[----:B---3--:R-:W-:Y:S02]  /*00b0*/  LEA R2, R3, R2, 0x5 ;  /* 0x0000000203027211 */ /* 0x008fe400078e28ff */
[----:B------:R-:W-:-:S03]  /*00c0*/  SHF.R.U32.HI R3, RZ, 0x5, R0 ;  /* 0x00000005ff037819 */ /* 0x000fc60000011600 */
[----:B------:R-:W-:Y:S01]  /*00d0*/  IMAD R4, R2, UR5, RZ ;  /* 0x0000000502047c24 */ /* 0x000fe2000f8e02ff */
[----:B------:R-:W-:Y:S01]  /*00e0*/  SGXT.U32 R3, R3, 0x3 ;  /* 0x000000030303781a */ /* 0x000fe20000000000 */
[----:B------:R-:W-:-:S03]  /*00f0*/  UIMAD.WIDE UR4, UR4, 0x2, URZ ;  /* 0x00000002040478a5 */ /* 0x000fc6000f8e02ff */
[C---:B------:R-:W-:Y:S01]  /*0100*/  SHF.L.U32 R5, R4.reuse, 0x1, RZ ;  /* 0x0000000104057819 */ /* 0x040fe200000006ff */
[----:B-----5:R-:W-:Y:S02]  /*0110*/  IMAD R6, R3, R7, RZ ;  /* 0x0000000703067224 */ /* 0x020fe400078e02ff */
[----:B------:R-:W-:Y:S01]  /*0120*/  IMAD.HI R4, R4, 0x2, RZ ;  /* 0x0000000204047827 */ /* 0x000fe200078e02ff */
[----:B0-----:R-:W-:Y:S02]  /*0130*/  IADD3 R10, P0, P1, R5, UR6, R10 ;  /* 0x00000006050a7c10 */ /* 0x001fe4000f91e00a */
[----:B------:R-:W-:Y:S02]  /*0140*/  LEA R5, R7, R6, 0x3 ;  /* 0x0000000607057211 */ /* 0x000fe400078e18ff */
[----:B------:R-:W-:Y:S01]  /*0150*/  IADD3.X R4, PT, PT, R4, UR5, R11, P0, P1 ;  /* 0x0000000504047c10 */ /* 0x000fe200087e240b */
[----:B------:R-:W0:Y:S01]  /*0160*/  S2UR UR6, SR_CgaCtaId ;  /* 0x00000000000679c3 */ /* 0x000e220000008800 */
[CC--:B------:R-:W-:Y:S01]  /*0170*/  LEA R8, P0, R6.reuse, R10.reuse, 0x1 ;  /* 0x0000000a06087211 */ /* 0x0c0fe200078008ff */
[----:B------:R-:W-:Y:S01]  /*0180*/  UMOV UR4, 0x400 ;  /* 0x0000040000047882 */ /* 0x000fe20000000000 */
[----:B------:R-:W-:Y:S01]  /*0190*/  LEA R10, P1, R5, R10, 0x1 ;  /* 0x0000000a050a7211 */ /* 0x000fe200078208ff */
[----:B------:R-:W1:Y:S01]  /*01a0*/  LDCU UR5, c[0x0][0x3f0] ;  /* 0x00007e00ff0577ac */ /* 0x000e620008000800 */
[----:B------:R-:W-:-:S02]  /*01b0*/  LEA.HI.X.SX32 R9, R6, R4, 0x1, P0 ;  /* 0x0000000406097211 */ /* 0x000fc400000f0eff */
[----:B------:R-:W-:-:S04]  /*01c0*/  LEA.HI.X.SX32 R11, R5, R4, 0x1, P1 ;  /* 0x00000004050b7211 */ /* 0x000fc800008f0eff */
[----:B----4-:R2:W3:Y:S04]  /*01d0*/  LDG.E.U16 R9, desc[UR10][R8.64] ;  /* 0x0000000a08097981 */ /* 0x0104e8000c1e1500 */
[----:B------:R-:W4:Y:S01]  /*01e0*/  LDG.E.U16 R11, desc[UR10][R10.64] ;  /* 0x0000000a0a0b7981 */ /* 0x000f22000c1e1500 */
[C---:B------:R-:W-:Y:S02]  /*01f0*/  LOP3.LUT R4, R0.reuse, 0xc0, RZ, 0xc0, !PT ;  /* 0x000000c000047812 */ /* 0x040fe400078ec0ff */
[----:B------:R-:W-:Y:S02]  /*0200*/  CS2R R52, SRZ ;  /* 0x0000000000347805 */ /* 0x000fe4000001ff00 */
[----:B------:R-:W-:Y:S02]  /*0210*/  SHF.L.U32 R5, R0, 0x1, RZ ;  /* 0x0000000100057819 */ /* 0x000fe400000006ff */
[----:B------:R-:W-:-:S02]  /*0220*/  CS2R R54, SRZ ;  /* 0x0000000000367805 */ /* 0x000fc4000001ff00 */
[----:B------:R-:W-:Y:S02]  /*0230*/  SHF.R.U32.HI R6, RZ, 0x2, R4 ;  /* 0x00000002ff067819 */ /* 0x000fe40000011604 */
[----:B------:R-:W-:Y:S01]  /*0240*/  CS2R R20, SRZ ;  /* 0x0000000000147805 */ /* 0x000fe2000001ff00 */
[----:B-1----:R-:W-:Y:S01]  /*0250*/  UISETP.GE.AND UP0, UPT, UR5, 0x1, UPT ;  /* 0x000000010500788c */ /* 0x002fe2000bf06270 */
[----:B------:R-:W-:Y:S01]  /*0260*/  MOV R68, 0xff800000 ;  /* 0xff80000000447802 */ /* 0x000fe20000000f00 */
[----:B0-----:R-:W-:Y:S01]  /*0270*/  ULEA UR6, UR6, UR4, 0x18 ;  /* 0x0000000406067291 */ /* 0x001fe2000f8ec0ff */
[----:B------:R-:W-:Y:S02]  /*0280*/  LOP3.LUT R6, R6, 0x1fe, R5, 0x78, !PT ;  /* 0x000001fe06067812 */ /* 0x000fe400078e7805 */
[----:B------:R-:W-:Y:S02]  /*0290*/  CS2R R22, SRZ ;  /* 0x0000000000167805 */ /* 0x000fe4000001ff00 */
[----:B------:R-:W-:-:S02]  /*02a0*/  MOV R13, 0x3f800000 ;  /* 0x3f800000000d7802 */ /* 0x000fc40000000f00 */
[----:B------:R-:W-:Y:S02]  /*02b0*/  MOV R64, 0x3f800000 ;  /* 0x3f80000000407802 */ /* 0x000fe40000000f00 */
[----:B------:R-:W-:Y:S02]  /*02c0*/  MOV R69, 0xff800000 ;  /* 0xff80000000457802 */ /* 0x000fe40000000f00 */
[C---:B--2---:R-:W-:Y:S02]  /*02d0*/  LOP3.LUT R8, R0.reuse, 0x3f, RZ, 0xc0, !PT ;  /* 0x0000003f00087812 */ /* 0x044fe400078ec0ff */
[C---:B------:R-:W-:Y:S01]  /*02e0*/  SHF.L.U32 R7, R0.reuse, 0x3, RZ ;  /* 0x0000000300077819 */ /* 0x040fe200000006ff */
[----:B---3--:R0:W-:Y:S04]  /*02f0*/  STS.U16 [R6+UR6+0x800], R9 ;  /* 0x0008000906007988 */ /* 0x0081e80008000406 */
[----:B----4-:R1:W-:Y:S01]  /*0300*/  STS.U16 [R6+UR6+0xa00], R11 ;  /* 0x000a000b06007988 */ /* 0x0103e20008000406 */
[----:B0-----:R-:W-:Y:S01]  /*0310*/  SHF.L.U32 R9, R0, 0x5, RZ ;  /* 0x0000000500097819 */ /* 0x001fe200000006ff */
[----:B------:R-:W-:Y:S06]  /*0320*/  BRA.U !UP0, `(.L_x_0) ;  /* 0x0000001508c47547 */ /* 0x000fec000b800000 */
[----:B-1----:R-:W0:Y:S01]  /*0330*/  LDC.64 R10, c[0x0][0x3c0] ;  /* 0x0000f000ff0a7b82 */ /* 0x002e220000000a00 */
[----:B------:R-:W1:Y:S01]  /*0340*/  LDCU UR4, c[0x0][0x3c8] ;  /* 0x00007900ff0477ac */ /* 0x000e620008000800 */
[----:B------:R-:W-:Y:S02]  /*0350*/  SHF.R.S32.HI R16, RZ, 0x2, R0 ;  /* 0x00000002ff107819 */ /* 0x000fe40000011400 */
[----:B------:R-:W-:Y:S02]  /*0360*/  CS2R R52, SRZ ;  /* 0x0000000000347805 */ /* 0x000fe4000001ff00 */
[C---:B------:R-:W-:Y:S01]  /*0370*/  LOP3.LUT R12, R0.reuse, 0xf, RZ, 0xc0, !PT ;  /* 0x0000000f000c7812 */ /* 0x040fe200078ec0ff */
[----:B------:R-:W2:Y:S01]  /*0380*/  LDCU.64 UR8, c[0x0][0x388] ;  /* 0x00007100ff0877ac */ /* 0x000ea20008000a00 */
[----:B------:R-:W-:Y:S02]  /*0390*/  LOP3.LUT R13, R7, 0x30, RZ, 0xc0, !PT ;  /* 0x00000030070d7812 */ /* 0x000fe400078ec0ff */
[----:B------:R-:W-:Y:S01]  /*03a0*/  CS2R R54, SRZ ;  /* 0x0000000000367805 */ /* 0x000fe2000001ff00 */
[----:B------:R-:W3:Y:S01]  /*03b0*/  LDC.64 R64, c[0x0][0x3d0] ;  /* 0x0000f400ff407b82 */ /* 0x000ee20000000a00 */
[----:B------:R-:W-:Y:S01]  /*03c0*/  LOP3.LUT R21, R0, 0x7, RZ, 0xc0, !PT ;  /* 0x0000000700157812 */ /* 0x000fe200078ec0ff */
[----:B------:R-:W4:Y:S01]  /*03d0*/  LDCU.64 UR12, c[0x0][0x390] ;  /* 0x00007200ff0c77ac */ /* 0x000f220008000a00 */
[----:B------:R-:W-:-:S02]  /*03e0*/  SGXT R16, R16, 0x1 ;  /* 0x000000011010781a */ /* 0x000fc40000000200 */
[----:B------:R-:W-:Y:S02]  /*03f0*/  LOP3.LUT R14, R0, 0x10, RZ, 0xc0, !PT ;  /* 0x00000010000e7812 */ /* 0x000fe400078ec0ff */
[----:B------:R-:W-:Y:S01]  /*0400*/  LEA R17, R21, UR6, 0x6 ;  /* 0x0000000615117c11 */ /* 0x000fe2000f8e30ff */
[----:B------:R-:W5:Y:S01]  /*0410*/  LDC R24, c[0x0][0x3d8] ;  /* 0x0000f600ff187b82 */ /* 0x000f620000000800 */
[----:B------:R-:W-:Y:S01]  /*0420*/  LOP3.LUT R16, R16, 0x90, RZ, 0xc0, !PT ;  /* 0x0000009010107812 */ /* 0x000fe200078ec0ff */
[----:B-1----:R-:W-:Y:S01]  /*0430*/  IMAD R15, R12, UR4, RZ ;  /* 0x000000040c0f7c24 */ /* 0x002fe2000f8e02ff */
[----:B------:R-:W-:Y:S01]  /*0440*/  LOP3.LUT R12, R13, 0x20, R0, 0x78, !PT ;  /* 0x000000200d0c7812 */ /* 0x000fe200078e7800 */
[----:B------:R-:W-:Y:S01]  /*0450*/  UMOV UR4, URZ ;  /* 0x000000ff00047c82 */ /* 0x000fe20008000000 */
[----:B------:R-:W-:Y:S01]  /*0460*/  LEA R19, R14, R17, 0x5 ;  /* 0x000000110e137211 */ /* 0x000fe200078e28ff */
[----:B0-----:R-:W-:Y:S01]  /*0470*/  IMAD R13, R10, UR7, RZ ;  /* 0x000000070a0d7c24 */ /* 0x001fe2000f8e02ff */
[----:B------:R-:W-:-:S02]  /*0480*/  LOP3.LUT R16, R16, 0x60, R9, 0xf8, !PT ;  /* 0x0000006010107812 */ /* 0x000fc400078ef809 */
[----:B------:R-:W-:Y:S02]  /*0490*/  LEA R23, R14, UR6, 0x4 ;  /* 0x000000060e177c11 */ /* 0x000fe4000f8e20ff */
[----:B------:R-:W-:Y:S02]  /*04a0*/  SHF.L.U32 R17, R15, 0x1, RZ ;  /* 0x000000010f117819 */ /* 0x000fe400000006ff */
[C---:B------:R-:W-:Y:S01]  /*04b0*/  SHF.L.U32 R14, R13.reuse, 0x1, RZ ;  /* 0x000000010d0e7819 */ /* 0x040fe200000006ff */
[----:B---3--:R-:W-:Y:S01]  /*04c0*/  IMAD R64, R64, UR7, RZ ;  /* 0x0000000740407c24 */ /* 0x008fe2000f8e02ff */
[--C-:B------:R-:W-:Y:S01]  /*04d0*/  LOP3.LUT R10, R12, 0x10, R5.reuse, 0x78, !PT ;  /* 0x000000100c0a7812 */ /* 0x100fe200078e7805 */
[----:B------:R-:W-:Y:S01]  /*04e0*/  IMAD.HI R13, R13, 0x2, RZ ;  /* 0x000000020d0d7827 */ /* 0x000fe200078e02ff */
[----:B------:R-:W-:Y:S02]  /*04f0*/  SHF.R.U32.HI R18, RZ, 0x4, R0 ;  /* 0x00000004ff127819 */ /* 0x000fe40000011600 */
[----:B------:R-:W-:-:S02]  /*0500*/  LOP3.LUT R12, R16, 0x10, R5, 0x78, !PT ;  /* 0x00000010100c7812 */ /* 0x000fc400078e7805 */
[----:B------:R-:W-:Y:S02]  /*0510*/  SHF.R.U32.HI R16, RZ, 0x6, R0 ;  /* 0x00000006ff107819 */ /* 0x000fe40000011600 */
[----:B--2---:R-:W-:Y:S01]  /*0520*/  IADD3 R81, P0, P1, R17, UR8, R14 ;  /* 0x0000000811517c10 */ /* 0x004fe2000f91e00e */
[----:B------:R-:W-:Y:S01]  /*0530*/  IMAD R17, R8, R65, RZ ;  /* 0x0000004108117224 */ /* 0x000fe200078e02ff */
[----:B------:R-:W-:Y:S01]  /*0540*/  SGXT.U32 R18, R18, 0x4 ;  /* 0x000000041212781a */ /* 0x000fe20000000000 */
[----:B------:R-:W0:Y:S01]  /*0550*/  LDCU UR8, c[0x0][0x3a8] ;  /* 0x00007500ff0877ac */ /* 0x000e220008000800 */
[----:B------:R-:W-:Y:S01]  /*0560*/  SGXT.U32 R14, R16, 0x2 ;  /* 0x00000002100e781a */ /* 0x000fe20000000000 */
[----:B------:R-:W-:Y:S01]  /*0570*/  IMAD.HI R16, R15, 0x2, RZ ;  /* 0x000000020f107827 */ /* 0x000fe200078e02ff */
[----:B------:R-:W-:Y:S02]  /*0580*/  SHF.L.U32 R15, R64, 0x1, RZ ;  /* 0x00000001400f7819 */ /* 0x000fe400000006ff */
[----:B------:R-:W-:Y:S01]  /*0590*/  SHF.L.U32 R22, R17, 0x1, RZ ;  /* 0x0000000111167819 */ /* 0x000fe200000006ff */
[----:B------:R-:W-:Y:S01]  /*05a0*/  IMAD R18, R18, R11, RZ ;  /* 0x0000000b12127224 */ /* 0x000fe200078e02ff */
[----:B------:R-:W-:Y:S01]  /*05b0*/  LEA.HI R20, R0, 0x30, RZ, 0x1c ;  /* 0x0000003000147811 */ /* 0x000fe200078fe0ff */
[----:B------:R-:W-:Y:S01]  /*05c0*/  IMAD.HI R64, R64, 0x2, RZ ;  /* 0x0000000240407827 */ /* 0x000fe200078e02ff */
[----:B----4-:R-:W-:-:S02]  /*05d0*/  IADD3 R22, P4, P5, R22, UR12, R15 ;  /* 0x0000000c16167c10 */ /* 0x010fc4000fd9e00f */
[----:B------:R-:W-:Y:S01]  /*05e0*/  IADD3 R12, PT, PT, R12, R23, RZ ;  /* 0x000000170c0c7210 */ /* 0x000fe20007ffe0ff */
[----:B-----5:R-:W-:Y:S01]  /*05f0*/  IMAD R15, R14, R24, RZ ;  /* 0x000000180e0f7224 */ /* 0x020fe200078e02ff */
[----:B------:R-:W-:Y:S01]  /*0600*/  LEA R14, R11, R18, 0x4 ;  /* 0x000000120b0e7211 */ /* 0x000fe200078e20ff */
[----:B------:R-:W-:Y:S01]  /*0610*/  IMAD.HI R17, R17, 0x2, RZ ;  /* 0x0000000211117827 */ /* 0x000fe200078e02ff */
[----:B------:R-:W-:Y:S02]  /*0620*/  IADD3.X R23, PT, PT, R16, UR9, R13, P0, P1 ;  /* 0x0000000910177c10 */ /* 0x000fe400087e240d */
[----:B------:R-:W-:Y:S01]  /*0630*/  LEA R13, R11, R14, 0x4 ;  /* 0x0000000e0b0d7211 */ /* 0x000fe200078e20ff */
[----:B------:R-:W-:Y:S01]  /*0640*/  IMAD R20, R20, R11, RZ ;  /* 0x0000000b14147224 */ /* 0x000fe200078e02ff */
[----:B------:R-:W-:Y:S02]  /*0650*/  LEA R82, P1, R14, R81, 0x1 ;  /* 0x000000510e527211 */ /* 0x000fe400078208ff */
[----:B------:R-:W-:-:S02]  /*0660*/  LEA R16, R24, R15, 0x2 ;  /* 0x0000000f18107211 */ /* 0x000fc400078e10ff */
[----:B------:R-:W-:Y:S02]  /*0670*/  IADD3 R10, PT, PT, R10, R19, RZ ;  /* 0x000000130a0a7210 */ /* 0x000fe40007ffe0ff */
[----:B------:R-:W-:Y:S02]  /*0680*/  LEA R80, P2, R13, R81, 0x1 ;  /* 0x000000510d507211 */ /* 0x000fe400078408ff */
[----:B------:R-:W-:Y:S02]  /*0690*/  LEA.HI.X.SX32 R83, R14, R23, 0x1, P1 ;  /* 0x000000170e537211 */ /* 0x000fe400008f0eff */
[----:B------:R-:W-:Y:S02]  /*06a0*/  LEA R19, R24, R16, 0x2 ;  /* 0x0000001018137211 */ /* 0x000fe400078e10ff */
[----:B------:R-:W-:Y:S02]  /*06b0*/  IADD3.X R64, PT, PT, R17, UR13, R64, P4, P5 ;  /* 0x0000000d11407c10 */ /* 0x000fe4000a7ea440 */
[----:B------:R-:W-:-:S02]  /*06c0*/  LEA R74, P1, R16, R22, 0x1 ;  /* 0x00000016104a7211 */ /* 0x000fc400078208ff */
[-C--:B------:R-:W-:Y:S02]  /*06d0*/  LEA R84, P0, R18, R81.reuse, 0x1 ;  /* 0x0000005112547211 */ /* 0x080fe400078008ff */
[----:B------:R-:W-:Y:S02]  /*06e0*/  LEA R78, P3, R20, R81, 0x1 ;  /* 0x00000051144e7211 */ /* 0x000fe400078608ff */
[----:B------:R-:W-:Y:S02]  /*06f0*/  LEA.HI.X.SX32 R81, R13, R23, 0x1, P2 ;  /* 0x000000170d517211 */ /* 0x000fe400010f0eff */
[----:B------:R-:W-:Y:S02]  /*0700*/  LEA R13, R24, R19, 0x2 ;  /* 0x00000013180d7211 */ /* 0x000fe400078e10ff */
[----:B------:R-:W-:Y:S02]  /*0710*/  LEA.HI.X.SX32 R75, R16, R64, 0x1, P1 ;  /* 0x00000040104b7211 */ /* 0x000fe400008f0eff */
[----:B------:R-:W-:-:S02]  /*0720*/  SHF.R.S32.HI R16, RZ, 0x6, R0 ;  /* 0x00000006ff107819 */ /* 0x000fc40000011400 */
[-C--:B------:R-:W-:Y:S02]  /*0730*/  LEA.HI.X.SX32 R85, R18, R23.reuse, 0x1, P0 ;  /* 0x0000001712557211 */ /* 0x080fe400000f0eff */
[----:B------:R-:W-:Y:S02]  /*0740*/  LEA.HI.X.SX32 R79, R20, R23, 0x1, P3 ;  /* 0x00000017144f7211 */ /* 0x000fe400018f0eff */
[-C--:B------:R-:W-:Y:S02]  /*0750*/  LEA R76, P0, R15, R22.reuse, 0x1 ;  /* 0x000000160f4c7211 */ /* 0x080fe400078008ff */
[-C--:B------:R-:W-:Y:S02]  /*0760*/  LEA R72, P2, R19, R22.reuse, 0x1 ;  /* 0x0000001613487211 */ /* 0x080fe400078408ff */
[----:B------:R-:W-:Y:S01]  /*0770*/  LEA R66, P3, R13, R22, 0x1 ;  /* 0x000000160d427211 */ /* 0x000fe200078608ff */
[----:B------:R-:W-:Y:S01]  /*0780*/  IMAD R22, R21, 0x90, RZ ;  /* 0x0000009015167824 */ /* 0x000fe200078e02ff */
[----:B------:R-:W-:-:S02]  /*0790*/  SGXT R16, R16, 0x1 ;  /* 0x000000011010781a */ /* 0x000fc40000000200 */
[----:B------:R-:W-:Y:S02]  /*07a0*/  CS2R R20, SRZ ;  /* 0x0000000000147805 */ /* 0x000fe4000001ff00 */
[-C--:B------:R-:W-:Y:S02]  /*07b0*/  LEA.HI.X.SX32 R73, R19, R64.reuse, 0x1, P2 ;  /* 0x0000004013497211 */ /* 0x080fe400010f0eff */
[----:B------:R-:W-:Y:S02]  /*07c0*/  LOP3.LUT R16, R16, 0x90, RZ, 0xc0, !PT ;  /* 0x0000009010107812 */ /* 0x000fe400078ec0ff */
[----:B------:R-:W-:Y:S02]  /*07d0*/  LOP3.LUT R17, R22, 0x30, R5, 0x78, !PT ;  /* 0x0000003016117812 */ /* 0x000fe400078e7805 */
[----:B------:R-:W-:Y:S02]  /*07e0*/  CS2R R22, SRZ ;  /* 0x0000000000167805 */ /* 0x000fe4000001ff00 */
[----:B------:R-:W-:-:S02]  /*07f0*/  LEA.HI.X.SX32 R77, R15, R64, 0x1, P0 ;  /* 0x000000400f4d7211 */ /* 0x000fc400000f0eff */
[----:B------:R-:W-:Y:S02]  /*0800*/  LEA.HI.X.SX32 R67, R13, R64, 0x1, P3 ;  /* 0x000000400d437211 */ /* 0x000fe400018f0eff */
[----:B------:R-:W-:Y:S02]  /*0810*/  LOP3.LUT R19, R16, 0x17e, R5, 0x78, !PT ;  /* 0x0000017e10137812 */ /* 0x000fe400078e7805 */
[----:B------:R-:W-:Y:S02]  /*0820*/  LOP3.LUT R15, R6, 0x40, RZ, 0x3c, !PT ;  /* 0x00000040060f7812 */ /* 0x000fe400078e3cff */
[----:B------:R-:W-:Y:S02]  /*0830*/  MOV R13, 0x3f800000 ;  /* 0x3f800000000d7802 */ /* 0x000fe40000000f00 */
[----:B------:R-:W-:Y:S02]  /*0840*/  MOV R71, 0xff800000 ;  /* 0xff80000000477802 */ /* 0x000fe40000000f00 */
[----:B------:R-:W-:-:S02]  /*0850*/  MOV R18, RZ ;  /* 0x000000ff00127202 */ /* 0x000fc40000000f00 */
[----:B------:R-:W-:Y:S02]  /*0860*/  MOV R14, RZ ;  /* 0x000000ff000e7202 */ /* 0x000fe40000000f00 */
[----:B------:R-:W-:Y:S02]  /*0870*/  MOV R92, 0xff800000 ;  /* 0xff800000005c7802 */ /* 0x000fe40000000f00 */
[----:B------:R-:W-:Y:S02]  /*0880*/  MOV R64, 0x3f800000 ;  /* 0x3f80000000407802 */ /* 0x000fe40000000f00 */
[----:B0-----:R-:W-:-:S07]  /*0890*/  LOP3.LUT R16, R17, 0x40, RZ, 0x3c, !PT ;  /* 0x0000004011107812 */ /* 0x001fce00078e3cff */
.L_x_1:
[----:B------:R-:W-:-:S04]  /*08a0*/  IMAD.WIDE R24, R18, 0x2, R84 ;  /* 0x0000000212187825 */ /* 0x000fc800078e0254 */
[C---:B------:R-:W-:Y:S02]  /*08b0*/  IMAD.WIDE R26, R18.reuse, 0x2, R82 ;  /* 0x00000002121a7825 */ /* 0x040fe400078e0252 */
[----:B------:R-:W2:Y:S02]  /*08c0*/  LDG.E.U16 R24, desc[UR10][R24.64] ;  /* 0x0000000a18187981 */ /* 0x000ea4000c1e1500 */
[C---:B------:R-:W-:Y:S02]  /*08d0*/  IMAD.WIDE R28, R18.reuse, 0x2, R80 ;  /* 0x00000002121c7825 */ /* 0x040fe400078e0250 */
[----:B------:R-:W3:Y:S02]  /*08e0*/  LDG.E.U16 R26, desc[UR10][R26.64] ;  /* 0x0000000a1a1a7981 */ /* 0x000ee4000c1e1500 */
[----:B------:R-:W-:Y:S02]  /*08f0*/  IMAD.WIDE R30, R18, 0x2, R78 ;  /* 0x00000002121e7825 */ /* 0x000fe400078e024e */
[----:B------:R-:W4:Y:S04]  /*0900*/  LDG.E.U16 R28, desc[UR10][R28.64] ;  /* 0x0000000a1c1c7981 */ /* 0x000f28000c1e1500 */
[----:B------:R-:W5:Y:S01]  /*0910*/  LDG.E.U16 R30, desc[UR10][R30.64] ;  /* 0x0000000a1e1e7981 */ /* 0x000f62000c1e1500 */
[----:B------:R-:W-:Y:S01]  /*0920*/  BAR.SYNC.DEFER_BLOCKING 0x0 ;  /* 0x0000000000007b1d */ /* 0x000fe20000010000 */
[----:B------:R-:W-:-:S04]  /*0930*/  IMAD.WIDE R32, R14, 0x2, R76 ;  /* 0x000000020e207825 */ /* 0x000fc800078e024c */
[----:B------:R-:W-:-:S04]  /*0940*/  IMAD.WIDE R40, R14, 0x2, R72 ;  /* 0x000000020e287825 */ /* 0x000fc800078e0248 */
[----:B------:R-:W-:-:S04]  /*0950*/  IMAD.WIDE R96, R14, 0x2, R66 ;  /* 0x000000020e607825 */ /* 0x000fc800078e0242 */
[----:B------:R-:W-:Y:S01]  /*0960*/  IMAD.WIDE R34, R14, 0x2, R74 ;  /* 0x000000020e227825 */ /* 0x000fe200078e024a */
[----:B--2---:R-:W-:Y:S04]  /*0970*/  STS.U16 [R19+UR6], R24 ;  /* 0x0000001813007988 */ /* 0x004fe80008000406 */
[----:B---3--:R-:W-:Y:S04]  /*0980*/  STS.U16 [R19+UR6+0x200], R26 ;  /* 0x0002001a13007988 */ /* 0x008fe80008000406 */
[----:B----4-:R-:W-:Y:S04]  /*0990*/  STS.U16 [R19+UR6+0x400], R28 ;  /* 0x0004001c13007988 */ /* 0x010fe80008000406 */
[----:B-----5:R-:W-:Y:S01]  /*09a0*/  STS.U16 [R19+UR6+0x600], R30 ;  /* 0x0006001e13007988 */ /* 0x020fe20008000406 */
[----:B------:R-:W-:Y:S06]  /*09b0*/  BAR.SYNC.DEFER_BLOCKING 0x0 ;  /* 0x0000000000007b1d */ /* 0x000fec0000010000 */
[----:B------:R-:W2:Y:S04]  /*09c0*/  LDG.E.U16 R93, desc[UR10][R32.64] ;  /* 0x0000000a205d7981 */ /* 0x000ea8000c1e1500 */
[----:B------:R-:W3:Y:S04]  /*09d0*/  LDG.E.U16 R95, desc[UR10][R40.64] ;  /* 0x0000000a285f7981 */ /* 0x000ee8000c1e1500 */
[----:B------:R0:W4:Y:S04]  /*09e0*/  LDG.E.U16 R94, desc[UR10][R34.64] ;  /* 0x0000000a225e7981 */ /* 0x000128000c1e1500 */
[----:B------:R-:W5:Y:S04]  /*09f0*/  LDG.E.U16 R96, desc[UR10][R96.64] ;  /* 0x0000000a60607981 */ /* 0x000f68000c1e1500 */
[----:B------:R-:W-:Y:S04]  /*0a00*/  LDSM.16.MT88.4 R44, [R10+0x800] ;  /* 0x000800000a2c783b */ /* 0x000fe80000004200 */
[----:B------:R-:W1:Y:S04]  /*0a10*/  LDSM.16.M88.4 R56, [R12] ;  /* 0x000000000c38783b */ /* 0x000e680000000200 */
[----:B------:R-:W0:Y:S04]  /*0a20*/  LDSM.16.M88.4 R28, [R12+0x200] ;  /* 0x000200000c1c783b */ /* 0x000e280000000200 */
[----:B------:R-:W0:Y:S04]  /*0a30*/  LDSM.16.M88.4 R36, [R12+0x400] ;  /* 0x000400000c24783b */ /* 0x000e280000000200 */
[----:B------:R-:W0:Y:S01]  /*0a40*/  LDSM.16.M88.4 R60, [R12+0x600] ;  /* 0x000600000c3c783b */ /* 0x000e220000000200 */
[----:B------:R-:W-:Y:S01]  /*0a50*/  BAR.SYNC.DEFER_BLOCKING 0x0 ;  /* 0x0000000000007b1d */ /* 0x000fe20000010000 */
[C---:B-1----:R-:W-:Y:S08]  /*0a60*/  HMMA.16816.F32.BF16 R48, R44.reuse, R56, RZ ;  /* 0x000000382c30723c */ /* 0x042ff000000418ff */
[C---:B------:R-:W-:Y:S08]  /*0a70*/  HMMA.16816.F32.BF16 R56, R44.reuse, R58, RZ ;  /* 0x0000003a2c38723c */ /* 0x040ff000000418ff */
[C---:B0-----:R-:W-:Y:S08]  /*0a80*/  HMMA.16816.F32.BF16 R24, R44.reuse, R28, RZ ;  /* 0x0000001c2c18723c */ /* 0x041ff000000418ff */
[C---:B------:R-:W-:Y:S08]  /*0a90*/  HMMA.16816.F32.BF16 R32, R44.reuse, R36, RZ ;  /* 0x000000242c20723c */ /* 0x040ff000000418ff */
[C---:B------:R-:W-:Y:S08]  /*0aa0*/  HMMA.16816.F32.BF16 R28, R44.reuse, R30, RZ ;  /* 0x0000001e2c1c723c */ /* 0x040ff000000418ff */
[C---:B------:R-:W-:Y:S08]  /*0ab0*/  HMMA.16816.F32.BF16 R36, R44.reuse, R38, RZ ;  /* 0x000000262c24723c */ /* 0x040ff000000418ff */
[----:B------:R-:W-:Y:S01]  /*0ac0*/  HMMA.16816.F32.BF16 R40, R44, R60, RZ ;  /* 0x0000003c2c28723c */ /* 0x000fe200000418ff */
[----:B------:R-:W-:Y:S01]  /*0ad0*/  FMUL R60, R48, UR8 ;  /* 0x00000008303c7c20 */ /* 0x000fe20008400000 */
[----:B------:R-:W-:-:S06]  /*0ae0*/  FMUL R61, R49, UR8 ;  /* 0x00000008313d7c20 */ /* 0x000fcc0008400000 */
[----:B------:R-:W-:Y:S01]  /*0af0*/  HMMA.16816.F32.BF16 R44, R44, R62, RZ ;  /* 0x0000003e2c2c723c */ /* 0x000fe200000418ff */
[----:B------:R-:W-:-:S05]  /*0b00*/  FMUL R62, R56, UR8 ;  /* 0x00000008383e7c20 */ /* 0x000fca0008400000 */
[----:B------:R-:W-:Y:S01]  /*0b10*/  FMNMX3 R63, R60, R61, R62, !PT ;  /* 0x0000003d3c3f7276 */ /* 0x000fe2000780003e */
[----:B------:R-:W-:Y:S01]  /*0b20*/  FMUL R60, R50, UR8 ;  /* 0x00000008323c7c20 */ /* 0x000fe20008400000 */
[----:B------:R-:W-:Y:S01]  /*0b30*/  FMUL R61, R51, UR8 ;  /* 0x00000008333d7c20 */ /* 0x000fe20008400000 */
[----:B------:R-:W-:-:S05]  /*0b40*/  FMUL R62, R58, UR8 ;  /* 0x000000083a3e7c20 */ /* 0x000fca0008400000 */
[----:B------:R-:W-:Y:S01]  /*0b50*/  FMNMX3 R62, R60, R61, R62, !PT ;  /* 0x0000003d3c3e7276 */ /* 0x000fe2000780003e */
        /* <DEDUP_REMOVED lines=27> */
[----:B------:R-:W-:-:S05]  /*0d10*/  FMUL R60, R45, UR8 ;  /* 0x000000082d3c7c20 */ /* 0x000fca0008400000 */
[----:B------:R-:W-:Y:S01]  /*0d20*/  FMNMX R63, R60, R61, !PT ;  /* 0x0000003d3c3f7209 */ /* 0x000fe20007800000 */
        /* <DEDUP_REMOVED lines=10> */
[----:B------:R-:W0:Y:S04]  /*0dd0*/  SHFL.BFLY PT, R68, R63, 0x2, 0x1f ;  /* 0x0c401f003f447f89 */ /* 0x000e2800000e0000 */
[----:B------:R-:W-:-:S05]  /*0de0*/  FMNMX R60, R60, R61, !PT ;  /* 0x0000003d3c3c7209 */ /* 0x000fca0007800000 */
[----:B------:R-:W1:Y:S01]  /*0df0*/  SHFL.BFLY PT, R61, R60, 0x2, 0x1f ;  /* 0x0c401f003c3d7f89 */ /* 0x000e6200000e0000 */
[----:B0-----:R-:W-:-:S05]  /*0e00*/  FMNMX R62, R63, R68, !PT ;  /* 0x000000443f3e7209 */ /* 0x001fca0007800000 */
[----:B------:R-:W0:Y:S01]  /*0e10*/  SHFL.BFLY PT, R68, R62, 0x1, 0x1f ;  /* 0x0c201f003e447f89 */ /* 0x000e2200000e0000 */
[----:B-1----:R-:W-:-:S05]  /*0e20*/  FMNMX R61, R60, R61, !PT ;  /* 0x0000003d3c3d7209 */ /* 0x002fca0007800000 */
[----:B------:R-:W1:Y:S01]  /*0e30*/  SHFL.BFLY PT, R69, R61, 0x1, 0x1f ;  /* 0x0c201f003d457f89 */ /* 0x000e6200000e0000 */
[----:B0-----:R-:W-:-:S05]  /*0e40*/  FMNMX3 R68, R62, R68, R71, !PT ;  /* 0x000000443e447276 */ /* 0x001fca0007800047 */
[--C-:B------:R-:W-:Y:S01]  /*0e50*/  FFMA R48, R48, UR8, -R68.reuse ;  /* 0x0000000830307c23 */ /* 0x100fe20008000844 */
[----:B------:R-:W-:Y:S01]  /*0e60*/  FFMA R49, R49, UR8, -R68 ;  /* 0x0000000831317c23 */ /* 0x000fe20008000844 */
[----:B-1----:R-:W-:Y:S01]  /*0e70*/  FMNMX3 R69, R61, R69, R92, !PT ;  /* 0x000000453d457276 */ /* 0x002fe2000780005c */
[----:B--2---:R0:W-:Y:S04]  /*0e80*/  STS.U16 [R6+UR6], R93 ;  /* 0x0000005d06007988 */ /* 0x0041e80008000406 */
[----:B---3--:R-:W-:Y:S04]  /*0e90*/  STS.U16 [R6+UR6+0x400], R95 ;  /* 0x0004005f06007988 */ /* 0x008fe80008000406 */
[----:B----4-:R-:W-:Y:S04]  /*0ea0*/  STS.U16 [R15+UR6+0x200], R94 ;  /* 0x0002005e0f007988 */ /* 0x010fe80008000406 */
[----:B-----5:R-:W-:Y:S01]  /*0eb0*/  STS.U16 [R15+UR6+0x600], R96 ;  /* 0x000600600f007988 */ /* 0x020fe20008000406 */
[----:B------:R-:W-:Y:S01]  /*0ec0*/  FADD R60, -R68, R71 ;  /* 0x00000047443c7221 */ /* 0x000fe20000000100 */
[----:B------:R-:W-:Y:S01]  /*0ed0*/  FMUL R48, R48, 1.4426950216293334961 ;  /* 0x3fb8aa3b30307820 */ /* 0x000fe20000400000 */
[----:B------:R-:W-:Y:S01]  /*0ee0*/  FMUL R49, R49, 1.4426950216293334961 ;  /* 0x3fb8aa3b31317820 */ /* 0x000fe20000400000 */
[--C-:B------:R-:W-:Y:S01]  /*0ef0*/  FFMA R50, R50, UR8, -R69.reuse ;  /* 0x0000000832327c23 */ /* 0x100fe20008000845 */
[----:B------:R-:W-:Y:S01]  /*0f00*/  FFMA R51, R51, UR8, -R69 ;  /* 0x0000000833337c23 */ /* 0x000fe20008000845 */
[----:B------:R-:W-:Y:S01]  /*0f10*/  FMUL R60, R60, 1.4426950216293334961 ;  /* 0x3fb8aa3b3c3c7820 */ /* 0x000fe20000400000 */
[----:B------:R-:W-:Y:S01]  /*0f20*/  FFMA R56, R56, UR8, -R68 ;  /* 0x0000000838387c23 */ /* 0x000fe20008000844 */
[----:B------:R-:W-:Y:S01]  /*0f30*/  MUFU.EX2 R86, R48 ;  /* 0x0000003000567308 */ /* 0x000fe20000000800 */
[----:B------:R-:W-:Y:S01]  /*0f40*/  FMUL R90, R50, 1.4426950216293334961 ;  /* 0x3fb8aa3b325a7820 */ /* 0x000fe20000400000 */
[----:B------:R-:W-:Y:S01]  /*0f50*/  FMUL R91, R51, 1.4426950216293334961 ;  /* 0x3fb8aa3b335b7820 */ /* 0x000fe20000400000 */
[----:B------:R-:W-:-:S05]  /*0f60*/  FMUL R56, R56, 1.4426950216293334961 ;  /* 0x3fb8aa3b38387820 */ /* 0x000fca0000400000 */
[----:B------:R1:W-:Y:S01]  /*0f70*/  MUFU.EX2 R87, R49 ;  /* 0x0000003100577308 */ /* 0x0003e20000000800 */
[----:B------:R-:W-:Y:S01]  /*0f80*/  BAR.SYNC.DEFER_BLOCKING 0x0 ;  /* 0x0000000000007b1d */ /* 0x000fe20000010000 */
[----:B------:R-:W-:-:S06]  /*0f90*/  FFMA R59, R59, UR8, -R69 ;  /* 0x000000083b3b7c23 */ /* 0x000fcc0008000845 */
[----:B------:R2:W3:Y:S01]  /*0fa0*/  MUFU.EX2 R70, R60 ;  /* 0x0000003c00467308 */ /* 0x0004e20000000800 */
[----:B------:R-:W-:Y:S01]  /*0fb0*/  FFMA R57, R57, UR8, -R68 ;  /* 0x0000000839397c23 */ /* 0x000fe20008000844 */
[----:B------:R-:W-:Y:S01]  /*0fc0*/  FFMA R58, R58, UR8, -R69 ;  /* 0x000000083a3a7c23 */ /* 0x000fe20008000845 */
[----:B0-----:R-:W-:-:S05]  /*0fd0*/  FMUL R93, R59, 1.4426950216293334961 ;  /* 0x3fb8aa3b3b5d7820 */ /* 0x001fca0000400000 */
[----:B------:R0:W-:Y:S01]  /*0fe0*/  MUFU.EX2 R88, R56 ;  /* 0x0000003800587308 */ /* 0x0001e20000000800 */
[----:B-1----:R-:W1:Y:S04]  /*0ff0*/  LDSM.16.M88.4 R48, [R17+UR6] ;  /* 0x000000061130783b */ /* 0x002e680008000200 */
[----:B--2---:R-:W2:Y:S01]  /*1000*/  LDSM.16.M88.4 R60, [R17+UR6+0x400] ;  /* 0x00040006113c783b */ /* 0x004ea20008000200 */
[----:B0-----:R-:W-:Y:S01]  /*1010*/  FADD R56, -R69, R92 ;  /* 0x0000005c45387221 */ /* 0x001fe20000000100 */
[----:B------:R-:W-:Y:S01]  /*1020*/  FMUL R57, R57, 1.4426950216293334961 ;  /* 0x3fb8aa3b39397820 */ /* 0x000fe20000400000 */
[----:B------:R-:W-:Y:S02]  /*1030*/  FMUL R58, R58, 1.4426950216293334961 ;  /* 0x3fb8aa3b3a3a7820 */ /* 0x000fe40000400000 */
[----:B------:R-:W-:Y:S01]  /*1040*/  FMUL R71, R56, 1.4426950216293334961 ;  /* 0x3fb8aa3b38477820 */ /* 0x000fe20000400000 */
[----:B------:R-:W0:Y:S08]  /*1050*/  MUFU.EX2 R89, R57 ;  /* 0x0000003900597308 */ /* 0x000e300000000800 */
[----:B------:R-:W-:Y:S08]  /*1060*/  MUFU.EX2 R90, R90 ;  /* 0x0000005a005a7308 */ /* 0x000ff00000000800 */
[----:B------:R-:W4:Y:S08]  /*1070*/  MUFU.EX2 R91, R91 ;  /* 0x0000005b005b7308 */ /* 0x000f300000000800 */
[----:B------:R0:W-:Y:S08]  /*1080*/  MUFU.EX2 R92, R58 ;  /* 0x0000003a005c7308 */ /* 0x0001f00000000800 */
[----:B------:R-:W5:Y:S08]  /*1090*/  MUFU.EX2 R71, R71 ;  /* 0x0000004700477308 */ /* 0x000f700000000800 */
[----:B------:R-:W1:Y:S01]  /*10a0*/  MUFU.EX2 R93, R93 ;  /* 0x0000005d005d7308 */ /* 0x000e620000000800 */
[C---:B---3--:R-:W-:Y:S01]  /*10b0*/  FMUL R52, R70.reuse, R52 ;  /* 0x0000003446347220 */ /* 0x048fe20000400000 */
[----:B------:R-:W-:Y:S01]  /*10c0*/  FMUL R53, R70, R53 ;  /* 0x0000003546357220 */ /* 0x000fe20000400000 */
[----:B------:R-:W-:-:S02]  /*10d0*/  F2FP.BF16.F32.PACK_AB R56, R87, R86 ;  /* 0x000000565738723e */ /* 0x000fc400000010ff */
[----:B0-----:R-:W-:Y:S02]  /*10e0*/  F2FP.BF16.F32.PACK_AB R58, R89, R88 ;  /* 0x00000058593a723e */ /* 0x001fe400000010ff */
[----:B----4-:R-:W-:Y:S01]  /*10f0*/  F2FP.BF16.F32.PACK_AB R57, R91, R90 ;  /* 0x0000005a5b39723e */ /* 0x010fe200000010ff */
[C---:B-----5:R-:W-:Y:S01]  /*1100*/  FMUL R54, R71.reuse, R54 ;  /* 0x0000003647367220 */ /* 0x060fe20000400000 */
[C---:B------:R-:W-:Y:S01]  /*1110*/  FMUL R55, R71.reuse, R55 ;  /* 0x0000003747377220 */ /* 0x040fe20000400000 */
[C---:B------:R-:W-:Y:S01]  /*1120*/  FMUL R20, R70.reuse, R20 ;  /* 0x0000001446147220 */ /* 0x040fe20000400000 */
[C---:B------:R-:W-:Y:S01]  /*1130*/  FMUL R22, R71.reuse, R22 ;  /* 0x0000001647167220 */ /* 0x040fe20000400000 */
[----:B------:R-:W-:Y:S01]  /*1140*/  FMUL R21, R70, R21 ;  /* 0x0000001546157220 */ /* 0x000fe20000400000 */
[----:B------:R-:W-:Y:S01]  /*1150*/  FMUL R23, R71, R23 ;  /* 0x0000001747177220 */ /* 0x000fe20000400000 */
[--C-:B------:R-:W-:Y:S01]  /*1160*/  FFMA R33, R33, UR8, -R68.reuse ;  /* 0x0000000821217c23 */ /* 0x100fe20008000844 */
[----:B-1----:R-:W-:Y:S01]  /*1170*/  F2FP.BF16.F32.PACK_AB R59, R93, R92 ;  /* 0x0000005c5d3b723e */ /* 0x002fe200000010ff */
[----:B------:R-:W-:-:S02]  /*1180*/  FFMA R24, R24, UR8, -R68 ;  /* 0x0000000818187c23 */ /* 0x000fc40008000844 */
[----:B------:R-:W-:Y:S01]  /*1190*/  FMUL R33, R33, 1.4426950216293334961 ;  /* 0x3fb8aa3b21217820 */ /* 0x000fe20000400000 */
[----:B------:R-:W-:-:S03]  /*11a0*/  FFMA R26, R26, UR8, -R69 ;  /* 0x000000081a1a7c23 */ /* 0x000fc60008000845 */
[----:B------:R-:W-:Y:S01]  /*11b0*/  HMMA.16816.F32.BF16 R52, R56, R48, R52 ;  /* 0x000000303834723c */ /* 0x000fe20000041834 */
[----:B------:R-:W-:Y:S01]  /*11c0*/  FMUL R48, R24, 1.4426950216293334961 ;  /* 0x3fb8aa3b18307820 */ /* 0x000fe20000400000 */
[----:B------:R-:W-:Y:S01]  /*11d0*/  FFMA R24, R25, UR8, -R68 ;  /* 0x0000000819187c23 */ /* 0x000fe20008000844 */
[----:B------:R-:W-:-:S05]  /*11e0*/  FFMA R27, R27, UR8, -R69 ;  /* 0x000000081b1b7c23 */ /* 0x000fca0008000845 */
[----:B--2---:R-:W-:Y:S01]  /*11f0*/  HMMA.16816.F32.BF16 R20, R56, R60, R20 ;  /* 0x0000003c3814723c */ /* 0x004fe20000041814 */
[----:B------:R0:W-:Y:S01]  /*1200*/  MUFU.EX2 R57, R33 ;  /* 0x0000002100397308 */ /* 0x0001e20000000800 */
[----:B------:R-:W-:Y:S01]  /*1210*/  FMUL R49, R24, 1.4426950216293334961 ;  /* 0x3fb8aa3b18317820 */ /* 0x000fe20000400000 */
[----:B------:R-:W-:Y:S01]  /*1220*/  FFMA R24, R28, UR8, -R68 ;  /* 0x000000081c187c23 */ /* 0x000fe20008000844 */
[----:B------:R-:W-:Y:S01]  /*1230*/  FFMA R30, R30, UR8, -R69 ;  /* 0x000000081e1e7c23 */ /* 0x000fe20008000845 */
[----:B0-----:R-:W-:Y:S01]  /*1240*/  FMUL R33, R26, 1.4426950216293334961 ;  /* 0x3fb8aa3b1a217820 */ /* 0x001fe20000400000 */
[----:B------:R-:W-:-:S03]  /*1250*/  FMUL R26, R27, 1.4426950216293334961 ;  /* 0x3fb8aa3b1b1a7820 */ /* 0x000fc60000400000 */
[----:B------:R-:W0:Y:S01]  /*1260*/  MUFU.EX2 R25, R48 ;  /* 0x0000003000197308 */ /* 0x000e220000000800 */
[----:B------:R-:W-:Y:S01]  /*1270*/  FMUL R24, R24, 1.4426950216293334961 ;  /* 0x3fb8aa3b18187820 */ /* 0x000fe20000400000 */
[----:B------:R-:W-:Y:S01]  /*1280*/  FFMA R29, R29, UR8, -R68 ;  /* 0x000000081d1d7c23 */ /* 0x000fe20008000844 */
[----:B------:R-:W-:Y:S01]  /*1290*/  FMUL R30, R30, 1.4426950216293334961 ;  /* 0x3fb8aa3b1e1e7820 */ /* 0x000fe20000400000 */
[----:B------:R-:W-:-:S04]  /*12a0*/  FFMA R31, R31, UR8, -R69 ;  /* 0x000000081f1f7c23 */ /* 0x000fc80008000845 */
[----:B------:R-:W1:Y:S01]  /*12b0*/  MUFU.EX2 R33, R33 ;  /* 0x0000002100217308 */ /* 0x000e620000000800 */
[----:B------:R-:W-:Y:S01]  /*12c0*/  FADD R27, R86, R87 ;  /* 0x00000057561b7221 */ /* 0x000fe20000000000 */
[----:B------:R-:W-:Y:S01]  /*12d0*/  FADD R91, R90, R91 ;  /* 0x0000005b5a5b7221 */ /* 0x000fe20000000000 */
[----:B------:R-:W-:Y:S01]  /*12e0*/  FMUL R29, R29, 1.4426950216293334961 ;  /* 0x3fb8aa3b1d1d7820 */ /* 0x000fe20000400000 */
[----:B------:R-:W-:-:S04]  /*12f0*/  FFMA R32, R32, UR8, -R68 ;  /* 0x0000000820207c23 */ /* 0x000fc80008000844 */
[----:B------:R2:W3:Y:S01]  /*1300*/  MUFU.EX2 R28, R49 ;  /* 0x00000031001c7308 */ /* 0x0004e20000000800 */
[----:B------:R-:W-:Y:S01]  /*1310*/  FMUL R31, R31, 1.4426950216293334961 ;  /* 0x3fb8aa3b1f1f7820 */ /* 0x000fe20000400000 */
[----:B------:R-:W-:Y:S01]  /*1320*/  FFMA R34, R34, UR8, -R69 ;  /* 0x0000000822227c23 */ /* 0x000fe20008000845 */
[----:B------:R-:W-:-:S05]  /*1330*/  FADD R88, R88, R27 ;  /* 0x0000001b58587221 */ /* 0x000fca0000000000 */
[----:B------:R-:W4:Y:S01]  /*1340*/  MUFU.EX2 R26, R26 ;  /* 0x0000001a001a7308 */ /* 0x000f220000000800 */
[--C-:B------:R-:W-:Y:S01]  /*1350*/  FFMA R36, R36, UR8, -R68.reuse ;  /* 0x0000000824247c23 */ /* 0x100fe20008000844 */
[----:B------:R-:W-:Y:S01]  /*1360*/  FADD R92, R92, R91 ;  /* 0x0000005b5c5c7221 */ /* 0x000fe20000000000 */
[--C-:B------:R-:W-:Y:S01]  /*1370*/  FFMA R40, R40, UR8, -R68.reuse ;  /* 0x0000000828287c23 */ /* 0x100fe20008000844 */
[----:B------:R-:W-:-:S04]  /*1380*/  FFMA R44, R44, UR8, -R68 ;  /* 0x000000082c2c7c23 */ /* 0x000fc80008000844 */
[----:B------:R-:W5:Y:S01]  /*1390*/  MUFU.EX2 R24, R24 ;  /* 0x0000001800187308 */ /* 0x000f620000000800 */
[----:B------:R-:W-:Y:S01]  /*13a0*/  FMUL R32, R32, 1.4426950216293334961 ;  /* 0x3fb8aa3b20207820 */ /* 0x000fe20000400000 */
[----:B------:R-:W-:Y:S01]  /*13b0*/  FMUL R34, R34, 1.4426950216293334961 ;  /* 0x3fb8aa3b22227820 */ /* 0x000fe20000400000 */
[----:B------:R-:W-:Y:S01]  /*13c0*/  FFMA R35, R35, UR8, -R69 ;  /* 0x0000000823237c23 */ /* 0x000fe20008000845 */
[----:B------:R-:W-:-:S04]  /*13d0*/  FADD R88, R89, R88 ;  /* 0x0000005859587221 */ /* 0x000fc80000000000 */
[----:B------:R-:W0:Y:S01]  /*13e0*/  MUFU.EX2 R58, R30 ;  /* 0x0000001e003a7308 */ /* 0x000e220000000800 */
[----:B--2---:R-:W-:Y:S01]  /*13f0*/  FMUL R49, R36, 1.4426950216293334961 ;  /* 0x3fb8aa3b24317820 */ /* 0x004fe20000400000 */
[----:B------:R-:W-:Y:S01]  /*1400*/  FFMA R37, R37, UR8, -R68 ;  /* 0x0000000825257c23 */ /* 0x000fe20008000844 */
[----:B------:R-:W-:Y:S01]  /*1410*/  FADD R92, R93, R92 ;  /* 0x0000005c5d5c7221 */ /* 0x000fe20000000000 */
[----:B------:R-:W-:Y:S01]  /*1420*/  FMUL R36, R40, 1.4426950216293334961 ;  /* 0x3fb8aa3b28247820 */ /* 0x000fe20000400000 */
[----:B------:R-:W-:-:S03]  /*1430*/  FFMA R41, R41, UR8, -R68 ;  /* 0x0000000829297c23 */ /* 0x000fc60008000844 */
[----:B------:R1:W2:Y:S01]  /*1440*/  MUFU.EX2 R59, R29 ;  /* 0x0000001d003b7308 */ /* 0x0002a20000000800 */
[----:B------:R-:W-:Y:S01]  /*1450*/  FFMA R45, R45, UR8, -R68 ;  /* 0x000000082d2d7c23 */ /* 0x000fe20008000844 */
[----:B------:R-:W-:Y:S01]  /*1460*/  FFMA R38, R38, UR8, -R69 ;  /* 0x0000000826267c23 */ /* 0x000fe20008000845 */
[----:B------:R-:W-:Y:S01]  /*1470*/  FMUL R40, R44, 1.4426950216293334961 ;  /* 0x3fb8aa3b2c287820 */ /* 0x000fe20000400000 */
[----:B------:R-:W-:-:S04]  /*1480*/  FMUL R35, R35, 1.4426950216293334961 ;  /* 0x3fb8aa3b23237820 */ /* 0x000fc80000400000 */
[----:B------:R-:W2:Y:S01]  /*1490*/  MUFU.EX2 R61, R31 ;  /* 0x0000001f003d7308 */ /* 0x000ea20000000800 */
[----:B0-----:R-:W-:Y:S01]  /*14a0*/  FADD R27, R25, R88 ;  /* 0x00000058191b7221 */ /* 0x001fe20000000000 */
[----:B------:R-:W-:Y:S01]  /*14b0*/  FMUL R56, R37, 1.4426950216293334961 ;  /* 0x3fb8aa3b25387820 */ /* 0x000fe20000400000 */
[----:B-1----:R-:W-:Y:S01]  /*14c0*/  FADD R29, R33, R92 ;  /* 0x0000005c211d7221 */ /* 0x002fe20000000000 */
[----:B------:R-:W-:Y:S01]  /*14d0*/  FMUL R37, R41, 1.4426950216293334961 ;  /* 0x3fb8aa3b29257820 */ /* 0x000fe20000400000 */
[----:B------:R-:W-:-:S03]  /*14e0*/  FMUL R38, R38, 1.4426950216293334961 ;  /* 0x3fb8aa3b26267820 */ /* 0x000fc60000400000 */
[----:B------:R0:W1:Y:S01]  /*14f0*/  MUFU.EX2 R48, R32 ;  /* 0x0000002000307308 */ /* 0x0000620000000800 */
[----:B------:R-:W-:Y:S01]  /*1500*/  FFMA R39, R39, UR8, -R69 ;  /* 0x0000000827277c23 */ /* 0x000fe20008000845 */
[----:B------:R-:W-:Y:S01]  /*1510*/  FMUL R41, R45, 1.4426950216293334961 ;  /* 0x3fb8aa3b2d297820 */ /* 0x000fe20000400000 */
[----:B---3--:R-:W-:-:S05]  /*1520*/  FADD R27, R28, R27 ;  /* 0x0000001b1c1b7221 */ /* 0x008fca0000000000 */
[----:B------:R-:W3:Y:S01]  /*1530*/  MUFU.EX2 R44, R34 ;  /* 0x00000022002c7308 */ /* 0x000ee20000000800 */
[----:B----4-:R-:W-:Y:S01]  /*1540*/  FADD R29, R26, R29 ;  /* 0x0000001d1a1d7221 */ /* 0x010fe20000000000 */
[----:B------:R-:W-:Y:S01]  /*1550*/  FMUL R87, R39, 1.4426950216293334961 ;  /* 0x3fb8aa3b27577820 */ /* 0x000fe20000400000 */
[----:B------:R-:W-:Y:S01]  /*1560*/  FFMA R42, R42, UR8, -R69 ;  /* 0x000000082a2a7c23 */ /* 0x000fe20008000845 */
[----:B-----5:R-:W-:-:S04]  /*1570*/  FADD R30, R24, R27 ;  /* 0x0000001b181e7221 */ /* 0x020fc80000000000 */
[----:B------:R-:W4:Y:S01]  /*1580*/  MUFU.EX2 R45, R35 ;  /* 0x00000023002d7308 */ /* 0x000f220000000800 */
[----:B0-----:R-:W-:Y:S01]  /*1590*/  FADD R32, R58, R29 ;  /* 0x0000001d3a207221 */ /* 0x001fe20000000000 */
[----:B------:R-:W-:Y:S01]  /*15a0*/  FMUL R39, R42, 1.4426950216293334961 ;  /* 0x3fb8aa3b2a277820 */ /* 0x000fe20000400000 */
[----:B------:R-:W-:-:S05]  /*15b0*/  FFMA R43, R43, UR8, -R69 ;  /* 0x000000082b2b7c23 */ /* 0x000fca0008000845 */
[----:B------:R-:W0:Y:S01]  /*15c0*/  MUFU.EX2 R49, R49 ;  /* 0x0000003100317308 */ /* 0x000e220000000800 */
[----:B--2---:R-:W-:Y:S01]  /*15d0*/  FADD R27, R59, R30 ;  /* 0x0000001e3b1b7221 */ /* 0x004fe20000000000 */
[----:B------:R-:W-:-:S06]  /*15e0*/  FADD R29, R61, R32 ;  /* 0x000000203d1d7221 */ /* 0x000fcc0000000000 */
[----:B------:R-:W2:Y:S01]  /*15f0*/  MUFU.EX2 R38, R38 ;  /* 0x0000002600267308 */ /* 0x000ea20000000800 */
[----:B------:R-:W-:Y:S01]  /*1600*/  FMUL R42, R43, 1.4426950216293334961 ;  /* 0x3fb8aa3b2b2a7820 */ /* 0x000fe20000400000 */
[----:B-1----:R-:W-:Y:S01]  /*1610*/  FADD R30, R48, R27 ;  /* 0x0000001b301e7221 */ /* 0x002fe20000000000 */
[----:B---3--:R-:W-:-:S05]  /*1620*/  FADD R32, R44, R29 ;  /* 0x0000001d2c207221 */ /* 0x008fca0000000000 */
[----:B------:R-:W1:Y:S08]  /*1630*/  MUFU.EX2 R56, R56 ;  /* 0x0000003800387308 */ /* 0x000e700000000800 */
[----:B------:R-:W3:Y:S01]  /*1640*/  MUFU.EX2 R87, R87 ;  /* 0x0000005700577308 */ /* 0x000ee20000000800 */
[----:B------:R-:W-:Y:S01]  /*1650*/  FADD R30, R57, R30 ;  /* 0x0000001e391e7221 */ /* 0x000fe20000000000 */
[----:B----4-:R-:W-:-:S06]  /*1660*/  FADD R27, R45, R32 ;  /* 0x000000202d1b7221 */ /* 0x010fcc0000000000 */
[----:B------:R-:W4:Y:S01]  /*1670*/  MUFU.EX2 R36, R36 ;  /* 0x0000002400247308 */ /* 0x000f220000000800 */
[----:B------:R-:W-:-:S07]  /*1680*/  FFMA R46, R46, UR8, -R69 ;  /* 0x000000082e2e7c23 */ /* 0x000fce0008000845 */
[----:B------:R-:W5:Y:S01]  /*1690*/  MUFU.EX2 R39, R39 ;  /* 0x0000002700277308 */ /* 0x000f620000000800 */
[----:B0-----:R-:W-:Y:S01]  /*16a0*/  FADD R29, R49, R30 ;  /* 0x0000001e311d7221 */ /* 0x001fe20000000000 */
[----:B--2---:R-:W-:-:S06]  /*16b0*/  FADD R30, R38, R27 ;  /* 0x0000001b261e7221 */ /* 0x004fcc0000000000 */
[----:B------:R-:W0:Y:S01]  /*16c0*/  MUFU.EX2 R37, R37 ;  /* 0x0000002500257308 */ /* 0x000e220000000800 */
[----:B------:R-:W-:Y:S01]  /*16d0*/  FMUL R43, R46, 1.4426950216293334961 ;  /* 0x3fb8aa3b2e2b7820 */ /* 0x000fe20000400000 */
[----:B------:R-:W-:-:S06]  /*16e0*/  FFMA R47, R47, UR8, -R69 ;  /* 0x000000082f2f7c23 */ /* 0x000fcc0008000845 */
[----:B------:R-:W2:Y:S01]  /*16f0*/  MUFU.EX2 R42, R42 ;  /* 0x0000002a002a7308 */ /* 0x000ea20000000800 */
[----:B-1----:R-:W-:Y:S01]  /*1700*/  FADD R27, R56, R29 ;  /* 0x0000001d381b7221 */ /* 0x002fe20000000000 */
[----:B---3--:R-:W-:Y:S01]  /*1710*/  FADD R34, R87, R30 ;  /* 0x0000001e57227221 */ /* 0x008fe20000000000 */
[----:B------:R-:W-:Y:S01]  /*1720*/  FMUL R46, R47, 1.4426950216293334961 ;  /* 0x3fb8aa3b2f2e7820 */ /* 0x000fe20000400000 */
[----:B------:R-:W-:Y:S01]  /*1730*/  F2FP.BF16.F32.PACK_AB R32, R28, R25 ;  /* 0x000000191c20723e */ /* 0x000fe200000010ff */
[----:B----4-:R-:W-:Y:S01]  /*1740*/  FADD R60, R36, R27 ;  /* 0x0000001b243c7221 */ /* 0x010fe20000000000 */
[----:B-----5:R-:W-:Y:S02]  /*1750*/  FADD R25, R39, R34 ;  /* 0x0000002227197221 */ /* 0x020fe40000000000 */
[----:B------:R-:W1:Y:S01]  /*1760*/  MUFU.EX2 R40, R40 ;  /* 0x0000002800287308 */ /* 0x000e620000000800 */
[----:B0-----:R-:W-:Y:S01]  /*1770*/  FADD R47, R37, R60 ;  /* 0x0000003c252f7221 */ /* 0x001fe20000000000 */
[----:B------:R-:W-:Y:S01]  /*1780*/  F2FP.BF16.F32.PACK_AB R34, R59, R24 ;  /* 0x000000183b22723e */ /* 0x000fe200000010ff */
[----:B------:R-:W0:Y:S05]  /*1790*/  LDSM.16.M88.4 R28, [R16+UR6] ;  /* 0x00000006101c783b */ /* 0x000e2a0008000200 */
[----:B------:R-:W3:Y:S01]  /*17a0*/  MUFU.EX2 R43, R43 ;  /* 0x0000002b002b7308 */ /* 0x000ee20000000800 */
[----:B------:R-:W-:Y:S01]  /*17b0*/  F2FP.BF16.F32.PACK_AB R33, R26, R33 ;  /* 0x000000211a21723e */ /* 0x000fe200000010ff */
[----:B--2---:R-:W-:-:S02]  /*17c0*/  FADD R60, R42, R25 ;  /* 0x000000192a3c7221 */ /* 0x004fc40000000000 */
[----:B------:R-:W2:Y:S04]  /*17d0*/  LDSM.16.M88.4 R24, [R16+UR6+0x400] ;  /* 0x000400061018783b */ /* 0x000ea80008000200 */
[----:B------:R-:W4:Y:S08]  /*17e0*/  MUFU.EX2 R41, R41 ;  /* 0x0000002900297308 */ /* 0x000f300000000800 */
[----:B------:R-:W5:Y:S01]  /*17f0*/  MUFU.EX2 R46, R46 ;  /* 0x0000002e002e7308 */ /* 0x000f620000000800 */
[----:B------:R-:W-:Y:S01]  /*1800*/  F2FP.BF16.F32.PACK_AB R35, R61, R58 ;  /* 0x0000003a3d23723e */ /* 0x000fe200000010ff */
[----:B-1----:R-:W-:Y:S01]  /*1810*/  FADD R58, R40, R47 ;  /* 0x0000002f283a7221 */ /* 0x002fe20000000000 */
[----:B---3--:R-:W-:-:S03]  /*1820*/  FADD R47, R43, R60 ;  /* 0x0000003c2b2f7221 */ /* 0x008fc60000000000 */
[----:B----4-:R-:W-:Y:S02]  /*1830*/  FADD R58, R41, R58 ;  /* 0x0000003a293a7221 */ /* 0x010fe40000000000 */
[C---:B------:R-:W-:Y:S01]  /*1840*/  HMMA.16816.F32.BF16 R52, R32.reuse, R50, R52 ;  /* 0x000000322034723c */ /* 0x040fe20000041834 */
[----:B-----5:R-:W-:Y:S02]  /*1850*/  FADD R47, R46, R47 ;  /* 0x0000002f2e2f7221 */ /* 0x020fe40000000000 */
[----:B------:R-:W1:Y:S05]  /*1860*/  SHFL.BFLY PT, R51, R58, 0x2, 0x1f ;  /* 0x0c401f003a337f89 */ /* 0x000e6a00000e0000 */
[----:B------:R-:W-:Y:S01]  /*1870*/  HMMA.16816.F32.BF16 R20, R32, R62, R20 ;  /* 0x0000003e2014723c */ /* 0x000fe20000041814 */
[----:B------:R-:W3:Y:S01]  /*1880*/  SHFL.BFLY PT, R50, R47, 0x2, 0x1f ;  /* 0x0c401f002f327f89 */ /* 0x000ee200000e0000 */
[----:B------:R-:W-:-:S02]  /*1890*/  F2FP.BF16.F32.PACK_AB R32, R57, R48 ;  /* 0x000000303920723e */ /* 0x000fc400000010ff */
[----:B------:R-:W-:Y:S02]  /*18a0*/  F2FP.BF16.F32.PACK_AB R34, R56, R49 ;  /* 0x000000313822723e */ /* 0x000fe400000010ff */
[----:B------:R-:W-:Y:S02]  /*18b0*/  F2FP.BF16.F32.PACK_AB R33, R45, R44 ;  /* 0x0000002c2d21723e */ /* 0x000fe400000010ff */
[----:B------:R-:W-:-:S07]  /*18c0*/  F2FP.BF16.F32.PACK_AB R35, R87, R38 ;  /* 0x000000265723723e */ /* 0x000fce00000010ff */
[C---:B0-----:R-:W-:Y:S08]  /*18d0*/  HMMA.16816.F32.BF16 R52, R32.reuse, R28, R52 ;  /* 0x0000001c2034723c */ /* 0x041ff00000041834 */
[----:B--2---:R-:W-:Y:S01]  /*18e0*/  HMMA.16816.F32.BF16 R20, R32, R24, R20 ;  /* 0x000000182014723c */ /* 0x004fe20000041814 */
[----:B-1----:R-:W-:Y:S01]  /*18f0*/  FADD R51, R58, R51 ;  /* 0x000000333a337221 */ /* 0x002fe20000000000 */
[----:B---3--:R-:W-:-:S04]  /*1900*/  FADD R50, R47, R50 ;  /* 0x000000322f327221 */ /* 0x008fc80000000000 */
[----:B------:R-:W0:Y:S04]  /*1910*/  SHFL.BFLY PT, R24, R51, 0x1, 0x1f ;  /* 0x0c201f0033187f89 */ /* 0x000e2800000e0000 */
[----:B------:R-:W1:Y:S01]  /*1920*/  SHFL.BFLY PT, R29, R50, 0x1, 0x1f ;  /* 0x0c201f00321d7f89 */ /* 0x000e6200000e0000 */
[----:B------:R-:W-:Y:S02]  /*1930*/  F2FP.BF16.F32.PACK_AB R32, R37, R36 ;  /* 0x000000242520723e */ /* 0x000fe400000010ff */
[----:B------:R-:W-:Y:S02]  /*1940*/  F2FP.BF16.F32.PACK_AB R34, R41, R40 ;  /* 0x000000282922723e */ /* 0x000fe400000010ff */
[----:B------:R-:W-:Y:S02]  /*1950*/  F2FP.BF16.F32.PACK_AB R33, R42, R39 ;  /* 0x000000272a21723e */ /* 0x000fe400000010ff */
[----:B------:R-:W-:Y:S01]  /*1960*/  F2FP.BF16.F32.PACK_AB R35, R46, R43 ;  /* 0x0000002b2e23723e */ /* 0x000fe200000010ff */
[----:B------:R-:W-:-:S06]  /*1970*/  UIADD3 UR4, UPT, UPT, UR4, 0x40, URZ ;  /* 0x0000004004047890 */ /* 0x000fcc000fffe0ff */
[----:B------:R-:W-:Y:S01]  /*1980*/  HMMA.16816.F32.BF16 R52, R32, R30, R52 ;  /* 0x0000001e2034723c */ /* 0x000fe20000041834 */
[----:B------:R-:W-:-:S07]  /*1990*/  UISETP.GE.AND UP0, UPT, UR4, UR5, UPT ;  /* 0x000000050400728c */ /* 0x000fce000bf06270 */
[----:B------:R-:W-:Y:S01]  /*19a0*/  HMMA.16816.F32.BF16 R20, R32, R26, R20 ;  /* 0x0000001a2014723c */ /* 0x000fe20000041814 */
[----:B0-----:R-:W-:Y:S01]  /*19b0*/  FADD R25, R51, R24 ;  /* 0x0000001833197221 */ /* 0x001fe20000000000 */
[----:B-1----:R-:W-:Y:S01]  /*19c0*/  FADD R24, R50, R29 ;  /* 0x0000001d32187221 */ /* 0x002fe20000000000 */
[----:B------:R-:W-:Y:S02]  /*19d0*/  LEA R14, R65, R14, 0x6 ;  /* 0x0000000e410e7211 */ /* 0x000fe400078e30ff */
[----:B------:R-:W-:Y:S01]  /*19e0*/  FFMA R13, R70, R13, R25 ;  /* 0x0000000d460d7223 */ /* 0x000fe20000000019 */
[----:B------:R-:W-:Y:S01]  /*19f0*/  FFMA R64, R71, R64, R24 ;  /* 0x0000004047407223 */ /* 0x000fe20000000018 */
[----:B------:R-:W-:Y:S02]  /*1a00*/  LEA R18, R11, R18, 0x6 ;  /* 0x000000120b127211 */ /* 0x000fe400078e30ff */
[----:B------:R-:W-:Y:S02]  /*1a10*/  MOV R71, R68 ;  /* 0x0000004400477202 */ /* 0x000fe40000000f00 */
[----:B------:R-:W-:Y:S01]  /*1a20*/  MOV R92, R69 ;  /* 0x00000045005c7202 */ /* 0x000fe20000000f00 */
[----:B------:R-:W-:Y:S08]  /*1a30*/  BRA.U !UP0, `(.L_x_1) ;  /* 0xffffffed08987547 */ /* 0x000ff0000b83ffff */
.L_x_0:
[C---:B------:R-:W-:Y:S01]  /*1a40*/  FSETP.GT.AND P1, PT, |R13|.reuse, 8.50705917302346158658e+37, PT ;  /* 0x7e8000000d00780b */ /* 0x040fe20003f24200 */
[----:B------:R-:W-:Y:S01]  /*1a50*/  BAR.SYNC.DEFER_BLOCKING 0x0 ;  /* 0x0000000000007b1d */ /* 0x000fe20000010000 */
[--C-:B-1----:R-:W-:Y:S02]  /*1a60*/  SHF.R.S32.HI R6, RZ, 0x5, R0.reuse ;  /* 0x00000005ff067819 */ /* 0x102fe40000011400 */
[----:B------:R-:W-:Y:S02]  /*1a70*/  FSETP.GEU.AND P5, PT, |R13|, 1.175494350822287508e-38, PT ;  /* 0x008000000d00780b */ /* 0x000fe40003fae200 */
[C---:B------:R-:W-:Y:S01]  /*1a80*/  LOP3.LUT R17, R9.reuse, 0x60, RZ, 0xc0, !PT ;  /* 0x0000006009117812 */ /* 0x040fe200078ec0ff */
[----:B------:R-:W0:Y:S01]  /*1a90*/  LDCU.64 UR4, c[0x0][0x3e0] ;  /* 0x00007c00ff0477ac */ /* 0x000e220008000a00 */
[----:B------:R-:W-:Y:S02]  /*1aa0*/  LOP3.LUT R11, R9, 0x300, RZ, 0xc0, !PT ;  /* 0x00000300090b7812 */ /* 0x000fe400078ec0ff */
[----:B------:R-:W-:Y:S01]  /*1ab0*/  SGXT R9, R6, 0x1 ;  /* 0x000000010609781a */ /* 0x000fe20000000200 */
[C---:B------:R-:W-:Y:S01]  /*1ac0*/  FMUL R6, R13.reuse, 8388608 ;  /* 0x4b0000000d067820 */ /* 0x040fe20000400000 */
[----:B------:R-:W-:Y:S01]  /*1ad0*/  FSETP.GEU.AND P2, PT, R13, 1.175494350822287508e-38, PT ;  /* 0x008000000d00780b */ /* 0x000fe20003f4e000 */
[----:B------:R-:W-:Y:S01]  /*1ae0*/  @P1 FMUL R21, R21, 0.25 ;  /* 0x3e80000015151820 */ /* 0x000fe20000400000 */
[----:B------:R-:W-:Y:S01]  /*1af0*/  LEA R11, R8, R11, 0x2 ;  /* 0x0000000b080b7211 */ /* 0x000fe200078e10ff */
[----:B------:R-:W-:Y:S01]  /*1b00*/  @P1 FMUL R53, R53, 0.25 ;  /* 0x3e80000035351820 */ /* 0x000fe20000400000 */
[----:B------:R-:W-:Y:S01]  /*1b10*/  FSETP.GT.AND P0, PT, |R64|, 8.50705917302346158658e+37, PT ;  /* 0x7e8000004000780b */ /* 0x000fe20003f04200 */
[----:B------:R-:W-:Y:S01]  /*1b20*/  @P1 FMUL R52, R52, 0.25 ;  /* 0x3e80000034341820 */ /* 0x000fe20000400000 */
[----:B------:R-:W-:Y:S01]  /*1b30*/  LOP3.LUT R10, R17, 0x1c, R0, 0xf8, !PT ;  /* 0x0000001c110a7812 */ /* 0x000fe200078ef800 */
[----:B------:R-:W-:Y:S01]  /*1b40*/  @!P5 FMUL R21, R21, 16777216 ;  /* 0x4b8000001515d820 */ /* 0x000fe20000400000 */
[----:B------:R-:W-:Y:S01]  /*1b50*/  FSEL R25, R6, R13, !P2 ;  /* 0x0000000d06197208 */ /* 0x000fe20005000000 */
[----:B------:R-:W-:Y:S01]  /*1b60*/  @P1 FMUL R13, R13, 0.25 ;  /* 0x3e8000000d0d1820 */ /* 0x000fe20000400000 */
[----:B------:R-:W-:Y:S01]  /*1b70*/  SHF.R.U32.HI R8, RZ, 0x1, R4 ;  /* 0x00000001ff087819 */ /* 0x000fe20000011604 */
[----:B------:R-:W-:Y:S01]  /*1b80*/  @!P5 FMUL R53, R53, 16777216 ;  /* 0x4b8000003535d820 */ /* 0x000fe20000400000 */
[----:B------:R-:W-:Y:S01]  /*1b90*/  SHF.R.U32.HI R4, RZ, 0x1, R0 ;  /* 0x00000001ff047819 */ /* 0x000fe20000011600 */
[----:B------:R-:W-:Y:S01]  /*1ba0*/  @!P5 FMUL R13, R13, 16777216 ;  /* 0x4b8000000d0dd820 */ /* 0x000fe20000400000 */
[----:B------:R-:W-:Y:S01]  /*1bb0*/  FSETP.GEU.AND P4, PT, |R64|, 1.175494350822287508e-38, PT ;  /* 0x008000004000780b */ /* 0x000fe20003f8e200 */
[----:B------:R-:W-:Y:S01]  /*1bc0*/  @!P5 FMUL R52, R52, 16777216 ;  /* 0x4b8000003434d820 */ /* 0x000fe20000400000 */
[----:B------:R-:W-:Y:S01]  /*1bd0*/  LOP3.LUT R18, R10, 0x240, R9, 0x78, !PT ;  /* 0x000002400a127812 */ /* 0x000fe200078e7809 */
[----:B------:R-:W1:Y:S01]  /*1be0*/  MUFU.RCP R6, R13 ;  /* 0x0000000d00067308 */ /* 0x000e620000001000 */
[----:B------:R-:W-:Y:S01]  /*1bf0*/  LOP3.LUT R10, R4, 0x4, RZ, 0xc0, !PT ;  /* 0x00000004040a7812 */ /* 0x000fe200078ec0ff */
[C---:B------:R-:W-:Y:S01]  /*1c00*/  FMUL R4, R64.reuse, 8388608 ;  /* 0x4b00000040047820 */ /* 0x040fe20000400000 */
[----:B------:R-:W-:Y:S01]  /*1c10*/  FSETP.GEU.AND P3, PT, R64, 1.175494350822287508e-38, PT ;  /* 0x008000004000780b */ /* 0x000fe20003f6e000 */
[----:B------:R-:W-:Y:S01]  /*1c20*/  @P0 FMUL R23, R23, 0.25 ;  /* 0x3e80000017170820 */ /* 0x000fe20000400000 */
[----:B------:R-:W-:Y:S01]  /*1c30*/  MOV R15, R20 ;  /* 0x00000014000f7202 */ /* 0x000fe20000000f00 */
[----:B------:R-:W-:Y:S01]  /*1c40*/  @P0 FMUL R55, R55, 0.25 ;  /* 0x3e80000037370820 */ /* 0x000fe20000400000 */
[----:B------:R-:W-:Y:S01]  /*1c50*/  FSEL R26, R4, R64, !P3 ;  /* 0x00000040041a7208 */ /* 0x000fe20005800000 */
[----:B------:R-:W-:Y:S01]  /*1c60*/  @P0 FMUL R64, R64, 0.25 ;  /* 0x3e80000040400820 */ /* 0x000fe20000400000 */
[----:B------:R-:W-:Y:S01]  /*1c70*/  IADD3 R4, PT, PT, R25, -0x3f3504f3, RZ ;  /* 0xc0cafb0d19047810 */ /* 0x000fe20007ffe0ff */
[----:B------:R-:W-:Y:S01]  /*1c80*/  @P1 FMUL R15, R15, 0.25 ;  /* 0x3e8000000f0f1820 */ /* 0x000fe20000400000 */
[----:B------:R-:W-:Y:S01]  /*1c90*/  MOV R24, R22 ;  /* 0x0000001600187202 */ /* 0x000fe20000000f00 */
[----:B------:R-:W-:Y:S01]  /*1ca0*/  @!P4 FMUL R64, R64, 16777216 ;  /* 0x4b8000004040c820 */ /* 0x000fe20000400000 */
[----:B------:R-:W-:Y:S01]  /*1cb0*/  LOP3.LUT R7, R7, 0x38, RZ, 0xc0, !PT ;  /* 0x0000003807077812 */ /* 0x000fe200078ec0ff */
[----:B------:R-:W-:Y:S01]  /*1cc0*/  @!P5 FMUL R15, R15, 16777216 ;  /* 0x4b8000000f0fd820 */ /* 0x000fe20000400000 */
[----:B------:R-:W-:Y:S01]  /*1cd0*/  @P0 FMUL R54, R54, 0.25 ;  /* 0x3e80000036360820 */ /* 0x000fe20000400000 */
[----:B------:R-:W2:Y:S01]  /*1ce0*/  MUFU.RCP R9, R64 ;  /* 0x0000004000097308 */ /* 0x000ea20000001000 */
[C---:B-1----:R-:W-:Y:S01]  /*1cf0*/  FMUL R13, R6.reuse, R21 ;  /* 0x00000015060d7220 */ /* 0x042fe20000400000 */
[C---:B------:R-:W-:Y:S01]  /*1d00*/  FMUL R14, R6.reuse, R15 ;  /* 0x0000000f060e7220 */ /* 0x040fe20000400000 */
[C---:B------:R-:W-:Y:S01]  /*1d10*/  FMUL R16, R6.reuse, R53 ;  /* 0x0000003506107220 */ /* 0x040fe20000400000 */
[----:B------:R-:W-:Y:S01]  /*1d20*/  FMUL R19, R6, R52 ;  /* 0x0000003406137220 */ /* 0x000fe20000400000 */
[----:B------:R-:W-:Y:S01]  /*1d30*/  LOP3.LUT R6, R4, 0xff800000, RZ, 0xc0, !PT ;  /* 0xff80000004067812 */ /* 0x000fe200078ec0ff */
[----:B------:R-:W-:Y:S01]  /*1d40*/  @P0 FMUL R24, R24, 0.25 ;  /* 0x3e80000018180820 */ /* 0x000fe20000400000 */
[----:B------:R-:W-:Y:S01]  /*1d50*/  IADD3 R22, PT, PT, R10, UR6, R7 ;  /* 0x000000060a167c10 */ /* 0x000fe2000fffe007 */
[----:B------:R-:W-:Y:S01]  /*1d60*/  @!P4 FMUL R23, R23, 16777216 ;  /* 0x4b8000001717c820 */ /* 0x000fe20000400000 */
[----:B------:R-:W-:Y:S01]  /*1d70*/  IADD3 R4, PT, PT, R25, -R6, RZ ;  /* 0x8000000619047210 */ /* 0x000fe20007ffe0ff */
[----:B------:R-:W-:Y:S01]  /*1d80*/  @!P4 FMUL R24, R24, 16777216 ;  /* 0x4b8000001818c820 */ /* 0x000fe20000400000 */
[----:B------:R-:W-:Y:S01]  /*1d90*/  IADD3 R7, PT, PT, R26, -0x3f3504f3, RZ ;  /* 0xc0cafb0d1a077810 */ /* 0x000fe20007ffe0ff */
[----:B------:R-:W-:Y:S01]  /*1da0*/  @!P4 FMUL R55, R55, 16777216 ;  /* 0x4b8000003737c820 */ /* 0x000fe20000400000 */
[----:B------:R-:W-:Y:S01]  /*1db0*/  @!P4 FMUL R54, R54, 16777216 ;  /* 0x4b8000003636c820 */ /* 0x000fe20000400000 */
[----:B------:R-:W-:Y:S01]  /*1dc0*/  LOP3.LUT R20, R11, R8, RZ, 0x3c, !PT ;  /* 0x000000080b147212 */ /* 0x000fe200078e3cff */
[----:B------:R-:W-:Y:S01]  /*1dd0*/  FADD R8, R4, -1 ;  /* 0xbf80000004087421 */ /* 0x000fe20000000000 */
[----:B------:R-:W-:Y:S01]  /*1de0*/  LOP3.LUT R11, R7, 0xff800000, RZ, 0xc0, !PT ;  /* 0xff800000070b7812 */ /* 0x000fe200078ec0ff */
[C---:B--2---:R-:W-:Y:S01]  /*1df0*/  FMUL R4, R9.reuse, R23 ;  /* 0x0000001709047220 */ /* 0x044fe20000400000 */
[C---:B------:R-:W-:Y:S01]  /*1e00*/  FMUL R10, R9.reuse, R24 ;  /* 0x00000018090a7220 */ /* 0x040fe20000400000 */
[C---:B------:R-:W-:Y:S01]  /*1e10*/  FMUL R15, R9.reuse, R55 ;  /* 0x00000037090f7220 */ /* 0x040fe20000400000 */
[----:B------:R-:W-:Y:S01]  /*1e20*/  FMUL R17, R9, R54 ;  /* 0x0000003609117220 */ /* 0x000fe20000400000 */
[----:B------:R-:W-:Y:S01]  /*1e30*/  IADD3 R7, PT, PT, R26, -R11, RZ ;  /* 0x8000000b1a077210 */ /* 0x000fe20007ffe0ff */
[----:B------:R-:W1:Y:S01]  /*1e40*/  LDC R24, c[0x0][0x3e8] ;  /* 0x0000fa00ff187b82 */ /* 0x000e620000000800 */
[----:B------:R-:W-:Y:S01]  /*1e50*/  F2FP.BF16.F32.PACK_AB R14, R14, R19 ;  /* 0x000000130e0e723e */ /* 0x000fe200000010ff */
[----:B0-----:R-:W-:Y:S01]  /*1e60*/  UIMAD UR4, UR7, UR4, URZ ;  /* 0x00000004070472a4 */ /* 0x001fe2000f8e02ff */
[----:B------:R-:W-:Y:S01]  /*1e70*/  F2FP.BF16.F32.PACK_AB R13, R13, R16 ;  /* 0x000000100d0d723e */ /* 0x000fe200000010ff */
[----:B------:R-:W-:Y:S01]  /*1e80*/  FADD R12, R7, -1 ;  /* 0xbf800000070c7421 */ /* 0x000fe20000000000 */
[----:B------:R-:W-:Y:S01]  /*1e90*/  MOV R21, 0x3dc6b27f ;  /* 0x3dc6b27f00157802 */ /* 0x000fe20000000f00 */
[----:B------:R-:W-:Y:S01]  /*1ea0*/  STS [R18+UR6], R14 ;  /* 0x0000000e12007988 */ /* 0x000fe20008000806 */
[----:B------:R-:W-:Y:S01]  /*1eb0*/  F2FP.BF16.F32.PACK_AB R10, R10, R17 ;  /* 0x000000110a0a723e */ /* 0x000fe200000010ff */
[----:B------:R-:W-:Y:S01]  /*1ec0*/  USHF.L.U32 UR8, UR4, 0x1, URZ ;  /* 0x0000000104087899 */ /* 0x000fe200080006ff */
[----:B------:R-:W-:Y:S01]  /*1ed0*/  F2FP.BF16.F32.PACK_AB R15, R4, R15 ;  /* 0x0000000f040f723e */ /* 0x000fe200000010ff */
[----:B------:R0:W-:Y:S01]  /*1ee0*/  STS [R18+UR6+0x80], R13 ;  /* 0x0000800d12007988 */ /* 0x0001e20008000806 */
[----:B------:R-:W-:Y:S01]  /*1ef0*/  LOP3.LUT R16, R18, 0x20, RZ, 0x3c, !PT ;  /* 0x0000002012107812 */ /* 0x000fe200078e3cff */
[-C--:B------:R-:W-:Y:S01]  /*1f00*/  FFMA.FTZ R7, R8, R21.reuse, -0.16845393180847167969 ;  /* 0xbe2c7f3008077423 */ /* 0x080fe20000010015 */
[----:B------:R-:W-:Y:S01]  /*1f10*/  FFMA.FTZ R9, R12, R21, -0.16845393180847167969 ;  /* 0xbe2c7f300c097423 */ /* 0x000fe20000010015 */
[----:B------:R-:W-:-:S02]  /*1f20*/  FSEL R4, RZ, -23, P2 ;  /* 0xc1b80000ff047808 */ /* 0x000fc40001000000 */
[----:B------:R2:W-:Y:S01]  /*1f30*/  STS [R16+UR6+0x100], R10 ;  /* 0x0001000a10007988 */ /* 0x0005e20008000806 */
[----:B------:R-:W-:Y:S01]  /*1f40*/  FFMA.FTZ R7, R8, R7, 0.1716887056827545166 ;  /* 0x3e2fcf2a08077423 */ /* 0x000fe20000010007 */
[----:B------:R-:W-:Y:S01]  /*1f50*/  FFMA.FTZ R9, R12, R9, 0.1716887056827545166 ;  /* 0x3e2fcf2a0c097423 */ /* 0x000fe20000010009 */
[----:B------:R-:W-:Y:S01]  /*1f60*/  ISETP.GE.U32.AND P2, PT, R25, 0x7f800000, PT ;  /* 0x7f8000001900780c */ /* 0x000fe20003f46070 */
[----:B------:R-:W-:Y:S01]  /*1f70*/  STS [R16+UR6+0x180], R15 ;  /* 0x0001800f10007988 */ /* 0x000fe20008000806 */
[----:B------:R-:W-:Y:S01]  /*1f80*/  FFMA.FTZ R7, R8, R7, -0.17900948226451873779 ;  /* 0xbe374e4308077423 */ /* 0x000fe20000010007 */
[----:B------:R-:W-:Y:S01]  /*1f90*/  FFMA.FTZ R9, R12, R9, -0.17900948226451873779 ;  /* 0xbe374e430c097423 */ /* 0x000fe20000010009 */
[----:B0-----:R-:W0:Y:S08]  /*1fa0*/  LDC.64 R18, c[0x0][0x398] ;  /* 0x0000e600ff127b82 */ /* 0x001e300000000a00 */
[----:B------:R-:W-:Y:S01]  /*1fb0*/  BAR.SYNC.DEFER_BLOCKING 0x0 ;  /* 0x0000000000007b1d */ /* 0x000fe20000010000 */
[----:B------:R-:W-:Y:S01]  /*1fc0*/  FFMA.FTZ R7, R8, R7, 0.20512372255325317383 ;  /* 0x3e520bf408077423 */ /* 0x000fe20000010007 */
[----:B------:R-:W-:Y:S01]  /*1fd0*/  FFMA.FTZ R9, R12, R9, 0.20512372255325317383 ;  /* 0x3e520bf40c097423 */ /* 0x000fe20000010009 */
[----:B------:R-:W-:Y:S01]  /*1fe0*/  ISETP.GE.U32.AND P0, PT, R26, 0x7f800000, PT ;  /* 0x7f8000001a00780c */ /* 0x000fe20003f06070 */
[----:B-1----:R-:W-:-:S02]  /*1ff0*/  IMAD R3, R3, R24, RZ ;  /* 0x0000001803037224 */ /* 0x002fc400078e02ff */
[----:B------:R-:W-:Y:S01]  /*2000*/  FFMA.FTZ R7, R8, R7, -0.24046532809734344482 ;  /* 0xbe763c8b08077423 */ /* 0x000fe20000010007 */
[----:B------:R-:W-:Y:S01]  /*2010*/  FFMA.FTZ R9, R12, R9, -0.24046532809734344482 ;  /* 0xbe763c8b0c097423 */ /* 0x000fe20000010009 */
[----:B--2---:R-:W-:Y:S02]  /*2020*/  FSEL R10, RZ, -23, P3 ;  /* 0xc1b80000ff0a7808 */ /* 0x004fe40001800000 */
[----:B------:R-:W-:Y:S01]  /*2030*/  FFMA.FTZ R7, R8, R7, 0.28857114911079406738 ;  /* 0x3e93bf9908077423 */ /* 0x000fe20000010007 */
[----:B------:R-:W-:Y:S01]  /*2040*/  FFMA.FTZ R9, R12, R9, 0.28857114911079406738 ;  /* 0x3e93bf990c097423 */ /* 0x000fe20000010009 */
[----:B------:R-:W-:Y:S02]  /*2050*/  I2FP.F32.S32 R11, R11 ;  /* 0x0000000b000b7245 */ /* 0x000fe40000201400 */
[----:B------:R-:W-:Y:S01]  /*2060*/  FFMA.FTZ R7, R8, R7, -0.36067417263984680176 ;  /* 0xbeb8aa4908077423 */ /* 0x000fe20000010007 */
[----:B------:R-:W-:Y:S01]  /*2070*/  FFMA.FTZ R9, R12, R9, -0.36067417263984680176 ;  /* 0xbeb8aa490c097423 */ /* 0x000fe20000010009 */
[----:B------:R-:W-:Y:S01]  /*2080*/  FSETP.NEU.AND P1, PT, R25, RZ, PT ;  /* 0x000000ff1900720b */ /* 0x000fe20003f2d000 */
[----:B------:R-:W-:Y:S01]  /*2090*/  FFMA.FTZ R10, R11, 1.1920928955078125e-07, R10 ;  /* 0x340000000b0a7823 */ /* 0x000fe2000001000a */
[----:B------:R-:W-:Y:S01]  /*20a0*/  FFMA.FTZ R7, R8, R7, 0.48089820146560668945 ;  /* 0x3ef6384a08077423 */ /* 0x000fe20000010007 */
[----:B------:R-:W-:Y:S01]  /*20b0*/  FFMA.FTZ R13, R12, R9, 0.48089820146560668945 ;  /* 0x3ef6384a0c0d7423 */ /* 0x000fe20000010009 */
[----:B------:R-:W-:-:S02]  /*20c0*/  @P0 MOV R17, 0x7f800000 ;  /* 0x7f80000000110802 */ /* 0x000fc40000000f00 */
[----:B------:R-:W-:Y:S01]  /*20d0*/  FFMA.FTZ R9, R8, R7, -0.72134751081466674805 ;  /* 0xbf38aa3b08097423 */ /* 0x000fe20000010007 */
[----:B------:R-:W-:Y:S01]  /*20e0*/  I2FP.F32.S32 R7, R6 ;  /* 0x0000000600077245 */ /* 0x000fe20000201400 */
[----:B------:R-:W-:Y:S01]  /*20f0*/  FFMA.FTZ R13, R12, R13, -0.72134751081466674805 ;  /* 0xbf38aa3b0c0d7423 */ /* 0x000fe2000001000d */
[----:B------:R-:W1:Y:S01]  /*2100*/  LDS R15, [R20+UR6] ;  /* 0x00000006140f7984 */ /* 0x000e620008000800 */
[----:B------:R-:W-:Y:S01]  /*2110*/  FMUL R9, R8, R9 ;  /* 0x0000000908097220 */ /* 0x000fe20000400000 */
[----:B------:R-:W-:Y:S02]  /*2120*/  IMAD R6, R2, UR5, RZ ;  /* 0x0000000502067c24 */ /* 0x000fe4000f8e02ff */
[----:B------:R-:W-:Y:S01]  /*2130*/  FFMA.FTZ R4, R7, 1.1920928955078125e-07, R4 ;  /* 0x3400000007047823 */ /* 0x000fe20000010004 */
[----:B------:R-:W-:Y:S01]  /*2140*/  FMUL R13, R12, R13 ;  /* 0x0000000d0c0d7220 */ /* 0x000fe20000400000 */
[----:B------:R-:W-:Y:S01]  /*2150*/  FMUL R9, R8, R9 ;  /* 0x0000000908097220 */ /* 0x000fe20000400000 */
[----:B------:R-:W-:Y:S01]  /*2160*/  UIMAD.WIDE UR4, UR4, 0x2, URZ ;  /* 0x00000002040478a5 */ /* 0x000fe2000f8e02ff */
[----:B------:R-:W-:Y:S01]  /*2170*/  SHF.L.U32 R7, R6, 0x1, RZ ;  /* 0x0000000106077819 */ /* 0x000fe200000006ff */
[----:B------:R-:W-:Y:S01]  /*2180*/  FMUL R13, R12, R13 ;  /* 0x0000000d0c0d7220 */ /* 0x000fe20000400000 */
[----:B------:R-:W-:Y:S01]  /*2190*/  FFMA.FTZ R9, R8, 1.4426950216293334961, R9 ;  /* 0x3fb8aa3b08097823 */ /* 0x000fe20000010009 */
[----:B------:R-:W-:Y:S01]  /*21a0*/  @P2 MOV R8, 0x7f800000 ;  /* 0x7f80000000082802 */ /* 0x000fe20000000f00 */
[----:B------:R-:W-:Y:S01]  /*21b0*/  IMAD.HI R6, R6, 0x2, RZ ;  /* 0x0000000206067827 */ /* 0x000fe200078e02ff */
[----:B0-----:R-:W-:-:S03]  /*21c0*/  IADD3 R7, P3, P4, R7, UR8, R18 ;  /* 0x0000000807077c10 */ /* 0x001fc6000fc7e012 */
[----:B------:R-:W-:Y:S01]  /*21d0*/  FADD R4, R4, R9 ;  /* 0x0000000904047221 */ /* 0x000fe20000000000 */
[----:B------:R-:W-:Y:S01]  /*21e0*/  FFMA.FTZ R13, R12, 1.4426950216293334961, R13 ;  /* 0x3fb8aa3b0c0d7823 */ /* 0x000fe2000001000d */
[----:B------:R-:W-:Y:S01]  /*21f0*/  @P2 FFMA.FTZ R4, R25, R8, +INF ;  /* 0x7f80000019042423 */ /* 0x000fe20000010008 */
[C---:B------:R-:W-:Y:S01]  /*2200*/  LOP3.LUT P2, RZ, R0.reuse, 0xe0, RZ, 0xc0, !PT ;  /* 0x000000e000ff7812 */ /* 0x040fe2000784c0ff */
[----:B------:R-:W0:Y:S01]  /*2210*/  LDCU UR8, c[0x0][0x3ec] ;  /* 0x00007d80ff0877ac */ /* 0x000e220008000800 */
[----:B------:R-:W-:Y:S01]  /*2220*/  SHF.L.U32 R0, R0, 0x2, RZ ;  /* 0x0000000200007819 */ /* 0x000fe200000006ff */
[----:B------:R-:W-:Y:S01]  /*2230*/  FADD R10, R10, R13 ;  /* 0x0000000d0a0a7221 */ /* 0x000fe20000000000 */
[----:B------:R-:W-:Y:S01]  /*2240*/  IADD3.X R11, PT, PT, R6, UR5, R19, P3, P4 ;  /* 0x00000005060b7c10 */ /* 0x000fe20009fe8413 */
[----:B------:R-:W-:Y:S01]  /*2250*/  @P0 FFMA.FTZ R10, R26, R17, +INF ;  /* 0x7f8000001a0a0423 */ /* 0x000fe20000010011 */
[----:B------:R-:W-:Y:S01]  /*2260*/  LOP3.LUT R9, R0, 0x40, RZ, 0xc0, !PT ;  /* 0x0000004000097812 */ /* 0x000fe200078ec0ff */
[----:B------:R-:W2:Y:S01]  /*2270*/  LDC.64 R12, c[0x0][0x3a0] ;  /* 0x0000e800ff0c7b82 */ /* 0x000ea20000000a00 */
[----:B------:R-:W-:-:S02]  /*2280*/  LEA R0, R24, R3, 0x3 ;  /* 0x0000000318007211 */ /* 0x000fc400078e18ff */
[CC--:B------:R-:W-:Y:S02]  /*2290*/  LEA R6, P4, R3.reuse, R7.reuse, 0x1 ;  /* 0x0000000703067211 */ /* 0x0c0fe400078808ff */
[----:B------:R-:W-:Y:S02]  /*22a0*/  LEA R8, P0, R0, R7, 0x1 ;  /* 0x0000000700087211 */ /* 0x000fe400078008ff */
[-C--:B------:R-:W-:Y:S02]  /*22b0*/  LEA.HI.X.SX32 R7, R3, R11.reuse, 0x1, P4 ;  /* 0x0000000b03077211 */ /* 0x080fe400020f0eff */
[----:B------:R-:W-:Y:S02]  /*22c0*/  IADD3 R22, PT, PT, R9, R22, RZ ;  /* 0x0000001609167210 */ /* 0x000fe40007ffe0ff */
[----:B------:R-:W-:Y:S01]  /*22d0*/  FSEL R3, R4, -INF , P1 ;  /* 0xff80000004037808 */ /* 0x000fe20000800000 */
[----:B0-----:R-:W-:Y:S01]  /*22e0*/  UIMAD UR4, UR7, UR8, URZ ;  /* 0x00000008070472a4 */ /* 0x001fe2000f8e02ff */
[----:B------:R-:W-:Y:S01]  /*22f0*/  LEA.HI.X.SX32 R9, R0, R11, 0x1, P0 ;  /* 0x0000000b00097211 */ /* 0x000fe200000f0eff */
[----:B------:R-:W-:Y:S01]  /*2300*/  IMAD.HI R0, R2, 0x4, RZ ;  /* 0x0000000402007827 */ /* 0x000fe200078e02ff */
[----:B------:R-:W-:-:S03]  /*2310*/  FSETP.NEU.AND P3, PT, R26, RZ, PT ;  /* 0x000000ff1a00720b */ /* 0x000fc60003f6d000 */
[----:B------:R-:W-:Y:S01]  /*2320*/  FFMA R68, R3, 0.69314718246459960938, R68 ;  /* 0x3f31721803447823 */ /* 0x000fe20000000044 */
[----:B-1----:R-:W-:Y:S01]  /*2330*/  PRMT R4, R15, 0x7632, R4 ;  /* 0x000076320f047816 */ /* 0x002fe20000000004 */
[----:B------:R0:W-:Y:S01]  /*2340*/  STG.E.U16 desc[UR10][R6.64], R15 ;  /* 0x0000000f06007986 */ /* 0x0001e2000c10150a */
[----:B------:R-:W-:Y:S01]  /*2350*/  FSEL R10, R10, -INF , P3 ;  /* 0xff8000000a0a7808 */ /* 0x000fe20001800000 */
[----:B------:R-:W-:Y:S01]  /*2360*/  USHF.L.U32 UR7, UR4, 0x2, URZ ;  /* 0x0000000204077899 */ /* 0x000fe200080006ff */
[----:B------:R-:W-:Y:S01]  /*2370*/  LOP3.LUT R5, R5, 0x78, RZ, 0xc0, !PT ;  /* 0x0000007805057812 */ /* 0x000fe200078ec0ff */
[----:B------:R0:W-:Y:S01]  /*2380*/  STG.E.U16 desc[UR10][R8.64], R4 ;  /* 0x0000000408007986 */ /* 0x0001e2000c10150a */
[----:B------:R-:W-:Y:S01]  /*2390*/  SHF.L.U32 R3, R2, 0x2, RZ ;  /* 0x0000000202037819 */ /* 0x000fe200000006ff */
[----:B------:R-:W-:Y:S01]  /*23a0*/  FFMA R69, R10, 0.69314718246459960938, R69 ;  /* 0x3f3172180a457823 */ /* 0x000fe20000000045 */
[----:B------:R-:W-:Y:S01]  /*23b0*/  UIMAD.WIDE UR4, UR4, 0x4, URZ ;  /* 0x00000004040478a5 */ /* 0x000fe2000f8e02ff */
[----:B------:R-:W-:Y:S01]  /*23c0*/  BAR.SYNC.DEFER_BLOCKING 0x0 ;  /* 0x0000000000007b1d */ /* 0x000fe20000010000 */
[----:B--2---:R-:W-:-:S04]  /*23d0*/  IADD3 R2, P0, P1, R3, UR7, R12 ;  /* 0x0000000703027c10 */ /* 0x004fc8000f91e00c */
[----:B------:R-:W-:Y:S01]  /*23e0*/  IADD3.X R3, PT, PT, R0, UR5, R13, P0, P1 ;  /* 0x0000000500037c10 */ /* 0x000fe200087e240d */
[----:B------:R0:W-:Y:S02]  /*23f0*/  STS.64 [R5+UR6], R68 ;  /* 0x0000004405007988 */ /* 0x0001e40008000a06 */
[----:B------:R-:W-:Y:S06]  /*2400*/  BAR.SYNC.DEFER_BLOCKING 0x0 ;  /* 0x0000000000007b1d */ /* 0x000fec0000010000 */
[----:B------:R-:W-:Y:S05]  /*2410*/  @P2 EXIT ;  /* 0x000000000000294d */ /* 0x000fea0003800000 */
[----:B0-----:R-:W0:Y:S04]  /*2420*/  LDS R5, [R22] ;  /* 0x0000000016057984 */ /* 0x001e280000000800 */
[----:B0-----:R-:W-:Y:S01]  /*2430*/  STG.E desc[UR10][R2.64], R5 ;  /* 0x0000000502007986 */ /* 0x001fe2000c10190a */
[----:B------:R-:W-:Y:S05]  /*2440*/  EXIT ;  /* 0x000000000000794d */ /* 0x000fea0003800000 */
.L_x_2:
[----:B------:R-:W-:-:S00]  /*2450*/  BRA `(.L_x_2) ;  /* 0xfffffffc00fc7947 */ /* 0x000fc0000383ffff */
[----:B------:R-:W-:-:S00]  /*2460*/  NOP ;  /* 0x0000000000007918 */ /* 0x000fc00000000000 */
        /* <DEDUP_REMOVED lines=9> */
.L_x_3:


//--------------------- .nv.global.init           --------------------------
	.section	.nv.global.init,"aw",@progbits
.nv.global.init:
	.type		_$_str,@object
	.size		_$_str,(.L_0 - _$_str)
_$_str:
        /*0000*/ 	.byte	0x5f, 0x5f, 0x43, 0x55, 0x44, 0x41, 0x5f, 0x46, 0x54, 0x5a, 0x00
.L_0:


//--------------------- .nv.shared.attn_fwd       --------------------------
	.section	.nv.shared.attn_fwd,"aw",@nobits
	.sectionflags	@""
	.align	16
	.zero		1024


//--------------------- .nv.shared.reserved.0     --------------------------
	.section	.nv.shared.reserved.0,"aw",@nobits
	.weak		__nv_reservedSMEM_offset_0_alias
	.size		__nv_reservedSMEM_offset_0_alias, 0, 64
	.other		__nv_reservedSMEM_offset_0_alias,@"STO_CUDA_RESERVED_SHARED STV_DEFAULT"
__nv_reservedSMEM_offset_0_alias:
	.zero		0
	.zero		64


//--------------------- .nv.constant0.attn_fwd    --------------------------
	.section	.nv.constant0.attn_fwd,"a",@progbits
	.sectionflags	@""
	.align	4
.nv.constant0.attn_fwd:
	.zero		1032


//--------------------- SYMBOLS --------------------------

	.type		.nv.reservedSmem.offset0,@object
	.size		.nv.reservedSmem.offset0,0x4
	.type		.nv.reservedSmem.cap,@object
	.size		.nv.reservedSmem.cap,0x4
